	.target	sm_100a

	.elftype	@"ET_EXEC"


//--------------------- .note.nv.tkinfo           --------------------------
	.section	.note.nv.tkinfo,"",@"SHT_NOTE"
	.sectionflags	@"SHF_NOTE_NV_TKINFO"
	.tkinfo
        /*0018*/ 	.word	0x00000002
        /*0030*/ 	.string	""
        /*0030*/ 	.string	"ptxas"
        /*0030*/ 	.string	"Cuda compilation tools, release 13.0, V13.0.88"
        /*0030*/ 	.string	"Build cuda_13.0.r13.0/compiler.36424714_0"
        /*0030*/ 	.string	"-arch sm_100a -m 64 "



//--------------------- .note.nv.cuinfo           --------------------------
	.section	.note.nv.cuinfo,"",@"SHT_NOTE"
	.sectionflags	@"SHF_NOTE_NV_CUINFO"
        /*0018*/ 	.short	0x0002
        /*001a*/ 	.short	0x0064
        /*001c*/ 	.short	0x0082
	.zero		2


//--------------------- .nv.info                  --------------------------
	.section	.nv.info,"",@"SHT_CUDA_INFO"
	.align	4


	//----- nvinfo : EIATTR_REGCOUNT
	.align		4
        /*0000*/ 	.byte	0x04, 0x2f
        /*0002*/ 	.short	(.L_19 - .L_18)
	.align		4
.L_18:
        /*0004*/ 	.word	index@(_ZN7cutlass13device_kernelINS_4gemm6kernel13GemmUniversalIN4cute5tupleIJiiiiEEENS1_10collective13CollectiveMmaINS1_35MainloopSm100TmaUmmaWarpSpecializedILi6ELi2ELi4ENS5_IJNS4_1CILi1EEESB_SB_EEEEENS5_IJNSA_ILi64EEENSA_ILi176EEESE_EEENS_6half_tENS5_IJlSB_lEEESH_SI_NS4_8TiledMMAINS4_8MMA_AtomIJNS4_20SM100_MMA_F16BF16_SSISH_SH_fLi64ELi176ELNS4_4UMMA5MajorE0ELSN_0ELNSM_7ScaleInE0ELSO_0EEEEEENS4_6LayoutISC_NS5_IJNSA_ILi0EEESS_SS_EEEEENS5_IJNS4_10UnderscoreESV_SV_EEEEENS4_13SM90_TMA_LOADENS4_14ComposedLayoutINS4_7SwizzleILi3ELi4ELi3EEENS4_18smem_ptr_flag_bitsILi16EEENSR_INS5_IJNSA_ILi8EEESE_EEENS5_IJSE_SB_EEEEEEEvNS4_8identityESY_S18_vS19_EENS_8epilogue10collective18CollectiveEpilogueINS1B_23Sm100TmaWarpSpecializedILi2ELi1ELi88ELb1ELb0EEEJSG_NS5_IJNSR_ISE_SB_EENSR_ISF_SB_EEEEESH_SI_SH_SI_NS1B_6fusion15FusionCallbacksIS1F_NS1J_17LinearCombinationISH_fSH_fLNS_15FloatRoundStyleE2EEESG_S1I_JEEENS4_5SM1004TMEM4LOAD26SM100_TMEM_LOAD_16dp256b2xESY_NSZ_INS10_ILi1ELi4ELi3EEES13_NSR_INS5_IJS14_NSA_ILi16EEEEEENS5_IJS1U_SB_EEEEEEENS4_17SM75_U32x4_LDSM_NENS4_14SM90_TMA_STOREES1Y_NS4_17SM90_U32x4_STSM_NENS4_39AutoVectorizingCopyWithAssumedAlignmentILi128EEEEEEvvEEEEvNT_6ParamsE)
        /*0008*/ 	.word	0x000000f7


	//----- nvinfo : EIATTR_FRAME_SIZE
	.align		4
.L_19:
        /*000c*/ 	.byte	0x04, 0x11
        /*000e*/ 	.short	(.L_21 - .L_20)
	.align		4
.L_20:
        /*0010*/ 	.word	index@($__internal_2_$__cuda_sm10x_tcgen05_guardrail_trap_unallocated_columns_being_dealloced)
        /*0014*/ 	.word	0x00000000


	//----- nvinfo : EIATTR_FRAME_SIZE
	.align		4
.L_21:
        /*0018*/ 	.byte	0x04, 0x11
        /*001a*/ 	.short	(.L_23 - .L_22)
	.align		4
.L_22:
        /*001c*/ 	.word	index@($__internal_1_$__cuda_sm10x_tcgen05_guardrail_trap_phase_invalid_during_alloc)
        /*0020*/ 	.word	0x00000000


	//----- nvinfo : EIATTR_FRAME_SIZE
	.align		4
.L_23:
        /*0024*/ 	.byte	0x04, 0x11
        /*0026*/ 	.short	(.L_25 - .L_24)
	.align		4
.L_24:
        /*0028*/ 	.word	index@($__internal_0_$__cuda_sm10x_tcgen05_guardrail_trap_col_being_dealloced_not_returned_by_alloc)
        /*002c*/ 	.word	0x00000000


	//----- nvinfo : EIATTR_FRAME_SIZE
	.align		4
.L_25:
        /*0030*/ 	.byte	0x04, 0x11
        /*0032*/ 	.short	(.L_27 - .L_26)
	.align		4
.L_26:
        /*0034*/ 	.word	index@(_ZN7cutlass13device_kernelINS_4gemm6kernel13GemmUniversalIN4cute5tupleIJiiiiEEENS1_10collective13CollectiveMmaINS1_35MainloopSm100TmaUmmaWarpSpecializedILi6ELi2ELi4ENS5_IJNS4_1CILi1EEESB_SB_EEEEENS5_IJNSA_ILi64EEENSA_ILi176EEESE_EEENS_6half_tENS5_IJlSB_lEEESH_SI_NS4_8TiledMMAINS4_8MMA_AtomIJNS4_20SM100_MMA_F16BF16_SSISH_SH_fLi64ELi176ELNS4_4UMMA5MajorE0ELSN_0ELNSM_7ScaleInE0ELSO_0EEEEEENS4_6LayoutISC_NS5_IJNSA_ILi0EEESS_SS_EEEEENS5_IJNS4_10UnderscoreESV_SV_EEEEENS4_13SM90_TMA_LOADENS4_14ComposedLayoutINS4_7SwizzleILi3ELi4ELi3EEENS4_18smem_ptr_flag_bitsILi16EEENSR_INS5_IJNSA_ILi8EEESE_EEENS5_IJSE_SB_EEEEEEEvNS4_8identityESY_S18_vS19_EENS_8epilogue10collective18CollectiveEpilogueINS1B_23Sm100TmaWarpSpecializedILi2ELi1ELi88ELb1ELb0EEEJSG_NS5_IJNSR_ISE_SB_EENSR_ISF_SB_EEEEESH_SI_SH_SI_NS1B_6fusion15FusionCallbacksIS1F_NS1J_17LinearCombinationISH_fSH_fLNS_15FloatRoundStyleE2EEESG_S1I_JEEENS4_5SM1004TMEM4LOAD26SM100_TMEM_LOAD_16dp256b2xESY_NSZ_INS10_ILi1ELi4ELi3EEES13_NSR_INS5_IJS14_NSA_ILi16EEEEEENS5_IJS1U_SB_EEEEEEENS4_17SM75_U32x4_LDSM_NENS4_14SM90_TMA_STOREES1Y_NS4_17SM90_U32x4_STSM_NENS4_39AutoVectorizingCopyWithAssumedAlignmentILi128EEEEEEvvEEEEvNT_6ParamsE)
        /*0038*/ 	.word	0x00000000


	//----- nvinfo : EIATTR_MIN_STACK_SIZE
	.align		4
.L_27:
        /*003c*/ 	.byte	0x04, 0x12
        /*003e*/ 	.short	(.L_29 - .L_28)
	.align		4
.L_28:
        /*0040*/ 	.word	index@(_ZN7cutlass13device_kernelINS_4gemm6kernel13GemmUniversalIN4cute5tupleIJiiiiEEENS1_10collective13CollectiveMmaINS1_35MainloopSm100TmaUmmaWarpSpecializedILi6ELi2ELi4ENS5_IJNS4_1CILi1EEESB_SB_EEEEENS5_IJNSA_ILi64EEENSA_ILi176EEESE_EEENS_6half_tENS5_IJlSB_lEEESH_SI_NS4_8TiledMMAINS4_8MMA_AtomIJNS4_20SM100_MMA_F16BF16_SSISH_SH_fLi64ELi176ELNS4_4UMMA5MajorE0ELSN_0ELNSM_7ScaleInE0ELSO_0EEEEEENS4_6LayoutISC_NS5_IJNSA_ILi0EEESS_SS_EEEEENS5_IJNS4_10UnderscoreESV_SV_EEEEENS4_13SM90_TMA_LOADENS4_14ComposedLayoutINS4_7SwizzleILi3ELi4ELi3EEENS4_18smem_ptr_flag_bitsILi16EEENSR_INS5_IJNSA_ILi8EEESE_EEENS5_IJSE_SB_EEEEEEEvNS4_8identityESY_S18_vS19_EENS_8epilogue10collective18CollectiveEpilogueINS1B_23Sm100TmaWarpSpecializedILi2ELi1ELi88ELb1ELb0EEEJSG_NS5_IJNSR_ISE_SB_EENSR_ISF_SB_EEEEESH_SI_SH_SI_NS1B_6fusion15FusionCallbacksIS1F_NS1J_17LinearCombinationISH_fSH_fLNS_15FloatRoundStyleE2EEESG_S1I_JEEENS4_5SM1004TMEM4LOAD26SM100_TMEM_LOAD_16dp256b2xESY_NSZ_INS10_ILi1ELi4ELi3EEES13_NSR_INS5_IJS14_NSA_ILi16EEEEEENS5_IJS1U_SB_EEEEEEENS4_17SM75_U32x4_LDSM_NENS4_14SM90_TMA_STOREES1Y_NS4_17SM90_U32x4_STSM_NENS4_39AutoVectorizingCopyWithAssumedAlignmentILi128EEEEEEvvEEEEvNT_6ParamsE)
        /*0044*/ 	.word	0x00000000
.L_29:


//--------------------- .nv.compat                --------------------------
	.section	.nv.compat,"",@"SHT_CUDA_COMPAT_INFO"
	.align	4
        /*0000*/ 	.byte	0x02, 0x09, 0x01, 0x00, 0x02, 0x02, 0x02, 0x00, 0x02, 0x05, 0x05, 0x00, 0x03, 0x07, 0x01, 0x01
        /*0010*/ 	.byte	0x02, 0x03, 0x01, 0x00, 0x02, 0x06, 0x01, 0x00, 0x04, 0x0b, 0x08, 0x00, 0x09, 0x00, 0x00, 0x00
        /*0020*/ 	.byte	0x00, 0x00, 0x00, 0x00


//--------------------- .nv.info._ZN7cutlass13device_kernelINS_4gemm6kernel13GemmUniversalIN4cute5tupleIJiiiiEEENS1_10collective13CollectiveMmaINS1_35MainloopSm100TmaUmmaWarpSpecializedILi6ELi2ELi4ENS5_IJNS4_1CILi1EEESB_SB_EEEEENS5_IJNSA_ILi64EEENSA_ILi176EEESE_EEENS_6half_tENS5_IJlSB_lEEESH_SI_NS4_8TiledMMAINS4_8MMA_AtomIJNS4_20SM100_MMA_F16BF16_SSISH_SH_fLi64ELi176ELNS4_4UMMA5MajorE0ELSN_0ELNSM_7ScaleInE0ELSO_0EEEEEENS4_6LayoutISC_NS5_IJNSA_ILi0EEESS_SS_EEEEENS5_IJNS4_10UnderscoreESV_SV_EEEEENS4_13SM90_TMA_LOADENS4_14ComposedLayoutINS4_7SwizzleILi3ELi4ELi3EEENS4_18smem_ptr_flag_bitsILi16EEENSR_INS5_IJNSA_ILi8EEESE_EEENS5_IJSE_SB_EEEEEEEvNS4_8identityESY_S18_vS19_EENS_8epilogue10collective18CollectiveEpilogueINS1B_23Sm100TmaWarpSpecializedILi2ELi1ELi88ELb1ELb0EEEJSG_NS5_IJNSR_ISE_SB_EENSR_ISF_SB_EEEEESH_SI_SH_SI_NS1B_6fusion15FusionCallbacksIS1F_NS1J_17LinearCombinationISH_fSH_fLNS_15FloatRoundStyleE2EEESG_S1I_JEEENS4_5SM1004TMEM4LOAD26SM100_TMEM_LOAD_16dp256b2xESY_NSZ_INS10_ILi1ELi4ELi3EEES13_NSR_INS5_IJS14_NSA_ILi16EEEEEENS5_IJS1U_SB_EEEEEEENS4_17SM75_U32x4_LDSM_NENS4_14SM90_TMA_STOREES1Y_NS4_17SM90_U32x4_STSM_NENS4_39AutoVectorizingCopyWithAssumedAlignmentILi128EEEEEEvvEEEEvNT_6ParamsE --------------------------
	.section	.nv.info._ZN7cutlass13device_kernelINS_4gemm6kernel13GemmUniversalIN4cute5tupleIJiiiiEEENS1_10collective13CollectiveMmaINS1_35MainloopSm100TmaUmmaWarpSpecializedILi6ELi2ELi4ENS5_IJNS4_1CILi1EEESB_SB_EEEEENS5_IJNSA_ILi64EEENSA_ILi176EEESE_EEENS_6half_tENS5_IJlSB_lEEESH_SI_NS4_8TiledMMAINS4_8MMA_AtomIJNS4_20SM100_MMA_F16BF16_SSISH_SH_fLi64ELi176ELNS4_4UMMA5MajorE0ELSN_0ELNSM_7ScaleInE0ELSO_0EEEEEENS4_6LayoutISC_NS5_IJNSA_ILi0EEESS_SS_EEEEENS5_IJNS4_10UnderscoreESV_SV_EEEEENS4_13SM90_TMA_LOADENS4_14ComposedLayoutINS4_7SwizzleILi3ELi4ELi3EEENS4_18smem_ptr_flag_bitsILi16EEENSR_INS5_IJNSA_ILi8EEESE_EEENS5_IJSE_SB_EEEEEEEvNS4_8identityESY_S18_vS19_EENS_8epilogue10collective18CollectiveEpilogueINS1B_23Sm100TmaWarpSpecializedILi2ELi1ELi88ELb1ELb0EEEJSG_NS5_IJNSR_ISE_SB_EENSR_ISF_SB_EEEEESH_SI_SH_SI_NS1B_6fusion15FusionCallbacksIS1F_NS1J_17LinearCombinationISH_fSH_fLNS_15FloatRoundStyleE2EEESG_S1I_JEEENS4_5SM1004TMEM4LOAD26SM100_TMEM_LOAD_16dp256b2xESY_NSZ_INS10_ILi1ELi4ELi3EEES13_NSR_INS5_IJS14_NSA_ILi16EEEEEENS5_IJS1U_SB_EEEEEEENS4_17SM75_U32x4_LDSM_NENS4_14SM90_TMA_STOREES1Y_NS4_17SM90_U32x4_STSM_NENS4_39AutoVectorizingCopyWithAssumedAlignmentILi128EEEEEEvvEEEEvNT_6ParamsE,"",@"SHT_CUDA_INFO"
	.sectionflags	@""
	.align	4


	//----- nvinfo : EIATTR_CUDA_API_VERSION
	.align		4
        /*0000*/ 	.byte	0x04, 0x37
        /*0002*/ 	.short	(.L_31 - .L_30)
.L_30:
        /*0004*/ 	.word	0x00000082


	//----- nvinfo : EIATTR_KPARAM_INFO
	.align		4
.L_31:
        /*0008*/ 	.byte	0x04, 0x17
        /*000a*/ 	.short	(.L_33 - .L_32)
.L_32:
        /*000c*/ 	.word	0x00000000
        /*0010*/ 	.short	0x0000
        /*0012*/ 	.short	0x0000
        /*0014*/ 	.byte	0x00, 0xf0, 0x01, 0x20


	//----- nvinfo : EIATTR_AT_ENTRY_FRAGMENTS
	.align		4
.L_33:
        /*0018*/ 	.byte	0x04, 0x4f
        /*001a*/ 	.short	(.L_35 - .L_34)


	//   ....[0]....
.L_34:
        /*001c*/ 	.word	0x00000006


	//----- nvinfo : EIATTR_RESERVED_SMEM_USED
	.align		4
.L_35:
        /*0020*/ 	.byte	0x01, 0x41
	.zero		2


	//----- nvinfo : EIATTR_SPARSE_MMA_MASK
	.align		4
        /*0024*/ 	.byte	0x03, 0x50
        /*0026*/ 	.short	0x0000


	//----- nvinfo : EIATTR_TCGEN05_1CTA_USED
	.align		4
        /*0028*/ 	.byte	0x01, 0x51
	.zero		2


	//----- nvinfo : EIATTR_MAXREG_COUNT
	.align		4
        /*002c*/ 	.byte	0x03, 0x1b
        /*002e*/ 	.short	0x00ff


	//----- nvinfo : EIATTR_NUM_BARRIERS
	.align		4
        /*0030*/ 	.byte	0x02, 0x4c
        /*0032*/ 	.byte	0x07
	.zero		1


	//----- nvinfo : EIATTR_EXTERNS
	.align		4
        /*0034*/ 	.byte	0x04, 0x0f
        /*0036*/ 	.short	(.L_37 - .L_36)


	//   ....[0]....
	.align		4
.L_36:
        /*0038*/ 	.word	index@(__assertfail)


	//----- nvinfo : EIATTR_MERCURY_ISA_VERSION
	.align		4
.L_37:
        /*003c*/ 	.byte	0x03, 0x5f
        /*003e*/ 	.short	0x0101


	//----- nvinfo : EIATTR_INT_WARP_WIDE_INSTR_OFFSETS
	.align		4
        /*0040*/ 	.byte	0x04, 0x31
        /*0042*/ 	.short	(.L_39 - .L_38)


	//   ....[0]....
.L_38:
        /*0044*/ 	.word	0x00001df0


	//   ....[1]....
        /*0048*/ 	.word	0x000039b0


	//   ....[2]....
        /*004c*/ 	.word	0x000039d0


	//   ....[3]....
        /*0050*/ 	.word	0x00003a00


	//   ....[4]....
        /*0054*/ 	.word	0x000044a0


	//   ....[5]....
        /*0058*/ 	.word	0x000044f0


	//   ....[6]....
        /*005c*/ 	.word	0x00004510


	//   ....[7]....
        /*0060*/ 	.word	0x00004550


	//   ....[8]....
        /*0064*/ 	.word	0x00004700


	//   ....[9]....
        /*0068*/ 	.word	0x00004770


	//   ....[10]....
        /*006c*/ 	.word	0x000047e0


	//   ....[11]....
        /*0070*/ 	.word	0x00004950


	//   ....[12]....
        /*0074*/ 	.word	0x00004980


	//   ....[13]....
        /*0078*/ 	.word	0x000049a0


	//   ....[14]....
        /*007c*/ 	.word	0x000049c0


	//   ....[15]....
        /*0080*/ 	.word	0x000049f0


	//----- nvinfo : EIATTR_COOP_GROUP_MASK_REGIDS
	.align		4
.L_39:
        /*0084*/ 	.byte	0x04, 0x29
        /*0086*/ 	.short	(.L_41 - .L_40)


	//   ....[0]....
.L_40:
        /*0088*/ 	.word	0xffffffff


	//   ....[1]....
        /*008c*/ 	.word	0xffffffff


	//   ....[2]....
        /*0090*/ 	.word	0xffffffff


	//   ....[3]....
        /*0094*/ 	.word	0xffffffff


	//   ....[4]....
        /*0098*/ 	.word	0xffffffff


	//   ....[5]....
        /*009c*/ 	.word	0xffffffff


	//   ....[6]....
        /*00a0*/ 	.word	0xffffffff


	//   ....[7]....
        /*00a4*/ 	.word	0xffffffff


	//   ....[8]....
        /*00a8*/ 	.word	0xffffffff


	//   ....[9]....
        /*00ac*/ 	.word	0xffffffff


	//   ....[10]....
        /*00b0*/ 	.word	0xffffffff


	//   ....[11]....
        /*00b4*/ 	.word	0xffffffff


	//   ....[12]....
        /*00b8*/ 	.word	0xffffffff


	//----- nvinfo : EIATTR_COOP_GROUP_INSTR_OFFSETS
	.align		4
.L_41:
        /*00bc*/ 	.byte	0x04, 0x28
        /*00be*/ 	.short	(.L_43 - .L_42)


	//   ....[0]....
.L_42:
        /*00c0*/ 	.word	0x00000090


	//   ....[1]....
        /*00c4*/ 	.word	0x000004d0


	//   ....[2]....
        /*00c8*/ 	.word	0x00000680


	//   ....[3]....
        /*00cc*/ 	.word	0x000007e0


	//   ....[4]....
        /*00d0*/ 	.word	0x000008e0


	//   ....[5]....
        /*00d4*/ 	.word	0x00000a50


	//   ....[6]....
        /*00d8*/ 	.word	0x00000bf0


	//   ....[7]....
        /*00dc*/ 	.word	0x00001cd0


	//   ....[8]....
        /*00e0*/ 	.word	0x00002bd0


	//   ....[9]....
        /*00e4*/ 	.word	0x00002de0


	//   ....[10]....
        /*00e8*/ 	.word	0x00002e10


	//   ....[11]....
        /*00ec*/ 	.word	0x00003890


	//   ....[12]....
        /*00f0*/ 	.word	0x00003ac0


	//----- nvinfo : EIATTR_VRC_CTA_INIT_COUNT
	.align		4
.L_43:
        /*00f4*/ 	.byte	0x02, 0x4a
        /*00f6*/ 	.byte	0x80
	.zero		1


	//----- nvinfo : EIATTR_SYSCALL_OFFSETS
	.align		4
        /*00f8*/ 	.byte	0x04, 0x46
        /*00fa*/ 	.short	(.L_45 - .L_44)


	//   ....[0]....
.L_44:
        /*00fc*/ 	.word	0x00005500


	//   ....[1]....
        /*0100*/ 	.word	0x000055f0


	//   ....[2]....
        /*0104*/ 	.word	0x00005fd0


	//   ....[3]....
        /*0108*/ 	.word	0x00006140


	//   ....[4]....
        /*010c*/ 	.word	0x000062b0


	//   ....[5]....
        /*0110*/ 	.word	0x00006420


	//   ....[6]....
        /*0114*/ 	.word	0x00006590


	//   ....[7]....
        /*0118*/ 	.word	0x00006700


	//   ....[8]....
        /*011c*/ 	.word	0x00006870


	//   ....[9]....
        /*0120*/ 	.word	0x000069e0


	//   ....[10]....
        /*0124*/ 	.word	0x00006b50


	//   ....[11]....
        /*0128*/ 	.word	0x00006cc0


	//   ....[12]....
        /*012c*/ 	.word	0x00006e30


	//----- nvinfo : EIATTR_MBARRIER_INSTR_OFFSETS
	.align		4
.L_45:
        /*0130*/ 	.byte	0x04, 0x39
        /*0132*/ 	.short	(.L_47 - .L_46)


	//   ....[0]....
.L_46:
        /*0134*/ 	.word	0x000005b0
        /*0138*/ 	.word	0x000000ff
        /*013c*/ 	.word	0x00000000
        /*0140*/ 	.short	0x0100
        /*0142*/ 	.byte	0x05
	.zero		1


	//   ....[1]....
        /*0144*/ 	.word	0x000005c0
        /*0148*/ 	.word	0x000000ff
        /*014c*/ 	.word	0x00000030
        /*0150*/ 	.short	0x0100
        /*0152*/ 	.byte	0x05
	.zero		1


	//   ....[2]....
        /*0154*/ 	.word	0x000005d0
        /*0158*/ 	.word	0x000000ff
        /*015c*/ 	.word	0x00000008
        /*0160*/ 	.short	0x0100
        /*0162*/ 	.byte	0x05
	.zero		1


	//   ....[3]....
        /*0164*/ 	.word	0x000005e0
        /*0168*/ 	.word	0x000000ff
        /*016c*/ 	.word	0x00000038
        /*0170*/ 	.short	0x0100
        /*0172*/ 	.byte	0x05
	.zero		1


	//   ....[4]....
        /*0174*/ 	.word	0x000005f0
        /*0178*/ 	.word	0x000000ff
        /*017c*/ 	.word	0x00000010
        /*0180*/ 	.short	0x0100
        /*0182*/ 	.byte	0x05
	.zero		1


	//   ....[5]....
        /*0184*/ 	.word	0x00000600
        /*0188*/ 	.word	0x000000ff
        /*018c*/ 	.word	0x00000040
        /*0190*/ 	.short	0x0100
        /*0192*/ 	.byte	0x05
	.zero		1


	//   ....[6]....
        /*0194*/ 	.word	0x00000610
        /*0198*/ 	.word	0x000000ff
        /*019c*/ 	.word	0x00000018
        /*01a0*/ 	.short	0x0100
        /*01a2*/ 	.byte	0x05
	.zero		1


	//   ....[7]....
        /*01a4*/ 	.word	0x00000620
        /*01a8*/ 	.word	0x000000ff
        /*01ac*/ 	.word	0x00000048
        /*01b0*/ 	.short	0x0100
        /*01b2*/ 	.byte	0x05
	.zero		1


	//   ....[8]....
        /*01b4*/ 	.word	0x00000630
        /*01b8*/ 	.word	0x000000ff
        /*01bc*/ 	.word	0x00000020
        /*01c0*/ 	.short	0x0100
        /*01c2*/ 	.byte	0x05
	.zero		1


	//   ....[9]....
        /*01c4*/ 	.word	0x00000640
        /*01c8*/ 	.word	0x000000ff
        /*01cc*/ 	.word	0x00000050
        /*01d0*/ 	.short	0x0100
        /*01d2*/ 	.byte	0x05
	.zero		1


	//   ....[10]....
        /*01d4*/ 	.word	0x00000650
        /*01d8*/ 	.word	0x000000ff
        /*01dc*/ 	.word	0x00000028
        /*01e0*/ 	.short	0x0100
        /*01e2*/ 	.byte	0x05
	.zero		1


	//   ....[11]....
        /*01e4*/ 	.word	0x00000660
        /*01e8*/ 	.word	0x000000ff
        /*01ec*/ 	.word	0x00000058
        /*01f0*/ 	.short	0x0100
        /*01f2*/ 	.byte	0x05
	.zero		1


	//   ....[12]....
        /*01f4*/ 	.word	0x00000790
        /*01f8*/ 	.word	0x000000ff
        /*01fc*/ 	.word	0x00000060
        /*0200*/ 	.short	0x0100
        /*0202*/ 	.byte	0x06
	.zero		1


	//   ....[13]....
        /*0204*/ 	.word	0x000007a0
        /*0208*/ 	.word	0x000000ff
        /*020c*/ 	.word	0x00000070
        /*0210*/ 	.short	0x0100
        /*0212*/ 	.byte	0x06
	.zero		1


	//   ....[14]....
        /*0214*/ 	.word	0x000007b0
        /*0218*/ 	.word	0x000000ff
        /*021c*/ 	.word	0x00000068
        /*0220*/ 	.short	0x0100
        /*0222*/ 	.byte	0x06
	.zero		1


	//   ....[15]....
        /*0224*/ 	.word	0x000007c0
        /*0228*/ 	.word	0x000000ff
        /*022c*/ 	.word	0x00000078
        /*0230*/ 	.short	0x0100
        /*0232*/ 	.byte	0x06
	.zero		1


	//   ....[16]....
        /*0234*/ 	.word	0x000008b0
        /*0238*/ 	.word	0x000000ff
        /*023c*/ 	.word	0x00000080
        /*0240*/ 	.short	0x0100
        /*0242*/ 	.byte	0x05
	.zero		1


	//   ....[17]....
        /*0244*/ 	.word	0x000008c0
        /*0248*/ 	.word	0x000000ff
        /*024c*/ 	.word	0x00000088
        /*0250*/ 	.short	0x0100
        /*0252*/ 	.byte	0x05
	.zero		1


	//   ....[18]....
        /*0254*/ 	.word	0x00000a00
        /*0258*/ 	.word	0x000000ff
        /*025c*/ 	.word	0x00000090
        /*0260*/ 	.short	0x0100
        /*0262*/ 	.byte	0x05
	.zero		1


	//   ....[19]....
        /*0264*/ 	.word	0x00000a10
        /*0268*/ 	.word	0x000000ff
        /*026c*/ 	.word	0x000000a0
        /*0270*/ 	.short	0x0100
        /*0272*/ 	.byte	0x05
	.zero		1


	//   ....[20]....
        /*0274*/ 	.word	0x00000a20
        /*0278*/ 	.word	0x000000ff
        /*027c*/ 	.word	0x00000098
        /*0280*/ 	.short	0x0100
        /*0282*/ 	.byte	0x05
	.zero		1


	//   ....[21]....
        /*0284*/ 	.word	0x00000a30
        /*0288*/ 	.word	0x000000ff
        /*028c*/ 	.word	0x000000a8
        /*0290*/ 	.short	0x0100
        /*0292*/ 	.byte	0x05
	.zero		1


	//   ....[22]....
        /*0294*/ 	.word	0x00000b60
        /*0298*/ 	.word	0x000000ff
        /*029c*/ 	.word	0x000000b0
        /*02a0*/ 	.short	0x0100
        /*02a2*/ 	.byte	0x06
	.zero		1


	//   ....[23]....
        /*02a4*/ 	.word	0x00000b70
        /*02a8*/ 	.word	0x000000ff
        /*02ac*/ 	.word	0x000000d0
        /*02b0*/ 	.short	0x0100
        /*02b2*/ 	.byte	0x06
	.zero		1


	//   ....[24]....
        /*02b4*/ 	.word	0x00000b80
        /*02b8*/ 	.word	0x000000ff
        /*02bc*/ 	.word	0x000000b8
        /*02c0*/ 	.short	0x0100
        /*02c2*/ 	.byte	0x06
	.zero		1


	//   ....[25]....
        /*02c4*/ 	.word	0x00000b90
        /*02c8*/ 	.word	0x000000ff
        /*02cc*/ 	.word	0x000000d8
        /*02d0*/ 	.short	0x0100
        /*02d2*/ 	.byte	0x06
	.zero		1


	//   ....[26]....
        /*02d4*/ 	.word	0x00000ba0
        /*02d8*/ 	.word	0x000000ff
        /*02dc*/ 	.word	0x000000c0
        /*02e0*/ 	.short	0x0100
        /*02e2*/ 	.byte	0x06
	.zero		1


	//   ....[27]....
        /*02e4*/ 	.word	0x00000bb0
        /*02e8*/ 	.word	0x000000ff
        /*02ec*/ 	.word	0x000000e0
        /*02f0*/ 	.short	0x0100
        /*02f2*/ 	.byte	0x06
	.zero		1


	//   ....[28]....
        /*02f4*/ 	.word	0x00000bc0
        /*02f8*/ 	.word	0x000000ff
        /*02fc*/ 	.word	0x000000c8
        /*0300*/ 	.short	0x0100
        /*0302*/ 	.byte	0x06
	.zero		1


	//   ....[29]....
        /*0304*/ 	.word	0x00000bd0
        /*0308*/ 	.word	0x000000ff
        /*030c*/ 	.word	0x000000e8
        /*0310*/ 	.short	0x0100
        /*0312*/ 	.byte	0x06
	.zero		1


	//   ....[30]....
        /*0314*/ 	.word	0x00000cc0
        /*0318*/ 	.word	0x000000ff
        /*031c*/ 	.word	0x000000f0
        /*0320*/ 	.short	0x0100
        /*0322*/ 	.byte	0x05
	.zero		1


	//   ....[31]....
        /*0324*/ 	.word	0x00000cd0
        /*0328*/ 	.word	0x000000ff
        /*032c*/ 	.word	0x00000100
        /*0330*/ 	.short	0x0100
        /*0332*/ 	.byte	0x05
	.zero		1


	//   ....[32]....
        /*0334*/ 	.word	0x00000ce0
        /*0338*/ 	.word	0x000000ff
        /*033c*/ 	.word	0x000000f8
        /*0340*/ 	.short	0x0100
        /*0342*/ 	.byte	0x05
	.zero		1


	//   ....[33]....
        /*0344*/ 	.word	0x00000cf0
        /*0348*/ 	.word	0x000000ff
        /*034c*/ 	.word	0x00000108
        /*0350*/ 	.short	0x0100
        /*0352*/ 	.byte	0x05
	.zero		1


	//   ....[34]....
        /*0354*/ 	.word	0x000015d0
        /*0358*/ 	.word	0x00000003
        /*035c*/ 	.word	0x00000100
        /*0360*/ 	.short	0x010a
        /*0362*/ 	.byte	0xff
	.zero		1


	//   ....[35]....
        /*0364*/ 	.word	0x00001600
        /*0368*/ 	.word	0x00000003
        /*036c*/ 	.word	0x000000f0
        /*0370*/ 	.short	0x0101
        /*0372*/ 	.byte	0xff
	.zero		1


	//   ....[36]....
        /*0374*/ 	.word	0x000016d0
        /*0378*/ 	.word	0x000000ff
        /*037c*/ 	.word	0x00000030
        /*0380*/ 	.short	0x010a
        /*0382*/ 	.byte	0x05
	.zero		1


	//   ....[37]....
        /*0384*/ 	.word	0x00001770
        /*0388*/ 	.word	0x000000ff
        /*038c*/ 	.word	0x00000030
        /*0390*/ 	.short	0x010a
        /*0392*/ 	.byte	0x21
	.zero		1


	//   ....[38]....
        /*0394*/ 	.word	0x000018c0
        /*0398*/ 	.word	0x000000ff
        /*039c*/ 	.word	0x00000030
        /*03a0*/ 	.short	0x010a
        /*03a2*/ 	.byte	0x08
	.zero		1


	//   ....[39]....
        /*03a4*/ 	.word	0x000019d0
        /*03a8*/ 	.word	0x000000ff
        /*03ac*/ 	.word	0x00000088
        /*03b0*/ 	.short	0x0101
        /*03b2*/ 	.byte	0x04
	.zero		1


	//   ....[40]....
        /*03b4*/ 	.word	0x000019f0
        /*03b8*/ 	.word	0x000000ff
        /*03bc*/ 	.word	0x00000030
        /*03c0*/ 	.short	0x010a
        /*03c2*/ 	.byte	0x05
	.zero		1


	//   ....[41]....
        /*03c4*/ 	.word	0x00001a70
        /*03c8*/ 	.word	0x000000ff
        /*03cc*/ 	.word	0x00000030
        /*03d0*/ 	.short	0x010a
        /*03d2*/ 	.byte	0x11
	.zero		1


	//   ....[42]....
        /*03d4*/ 	.word	0x00001bc0
        /*03d8*/ 	.word	0x000000ff
        /*03dc*/ 	.word	0x00000030
        /*03e0*/ 	.short	0x010a
        /*03e2*/ 	.byte	0x08
	.zero		1


	//   ....[43]....
        /*03e4*/ 	.word	0x00001d00
        /*03e8*/ 	.word	0x00000002
        /*03ec*/ 	.word	0x00000090
        /*03f0*/ 	.short	0x010a
        /*03f2*/ 	.byte	0xff
	.zero		1


	//   ....[44]....
        /*03f4*/ 	.word	0x00001dc0
        /*03f8*/ 	.word	0x00000002
        /*03fc*/ 	.word	0x00000000
        /*0400*/ 	.short	0x0101
        /*0402*/ 	.byte	0xff
	.zero		1


	//   ....[45]....
        /*0404*/ 	.word	0x00002320
        /*0408*/ 	.word	0x000000ff
        /*040c*/ 	.word	0x00000000
        /*0410*/ 	.short	0x010a
        /*0412*/ 	.byte	0x05
	.zero		1


	//   ....[46]....
        /*0414*/ 	.word	0x000023b0
        /*0418*/ 	.word	0x000000ff
        /*041c*/ 	.word	0x00000000
        /*0420*/ 	.short	0x010a
        /*0422*/ 	.byte	0x05
	.zero		1


	//   ....[47]....
        /*0424*/ 	.word	0x00002440
        /*0428*/ 	.word	0x000000ff
        /*042c*/ 	.word	0x00000000
        /*0430*/ 	.short	0x010a
        /*0432*/ 	.byte	0x05
	.zero		1


	//   ....[48]....
        /*0434*/ 	.word	0x000024d0
        /*0438*/ 	.word	0x000000ff
        /*043c*/ 	.word	0x00000000
        /*0440*/ 	.short	0x010a
        /*0442*/ 	.byte	0x05
	.zero		1


	//   ....[49]....
        /*0444*/ 	.word	0x00002560
        /*0448*/ 	.word	0x000000ff
        /*044c*/ 	.word	0x00000000
        /*0450*/ 	.short	0x010a
        /*0452*/ 	.byte	0x05
	.zero		1


	//   ....[50]....
        /*0454*/ 	.word	0x00002600
        /*0458*/ 	.word	0x00000000
        /*045c*/ 	.word	0x00000000
        /*0460*/ 	.short	0x010a
        /*0462*/ 	.byte	0xff
	.zero		1


	//   ....[51]....
        /*0464*/ 	.word	0x00002720
        /*0468*/ 	.word	0x00000000
        /*046c*/ 	.word	0x000000f0
        /*0470*/ 	.short	0x010a
        /*0472*/ 	.byte	0xff
	.zero		1


	//   ....[52]....
        /*0474*/ 	.word	0x00002780
        /*0478*/ 	.word	0x00000004
        /*047c*/ 	.word	0x00000000
        /*0480*/ 	.short	0x0101
        /*0482*/ 	.byte	0xff
	.zero		1


	//   ....[53]....
        /*0484*/ 	.word	0x000027a0
        /*0488*/ 	.word	0x000000ff
        /*048c*/ 	.word	0x000000a0
        /*0490*/ 	.short	0x010a
        /*0492*/ 	.byte	0x05
	.zero		1


	//   ....[54]....
        /*0494*/ 	.word	0x000028c0
        /*0498*/ 	.word	0x00000000
        /*049c*/ 	.word	0x00000090
        /*04a0*/ 	.short	0x010a
        /*04a2*/ 	.byte	0xff
	.zero		1


	//   ....[55]....
        /*04a4*/ 	.word	0x000029d0
        /*04a8*/ 	.word	0x00000000
        /*04ac*/ 	.word	0x00000000
        /*04b0*/ 	.short	0x0101
        /*04b2*/ 	.byte	0xff
	.zero		1


	//   ....[56]....
        /*04b4*/ 	.word	0x00002a60
        /*04b8*/ 	.word	0x000000ff
        /*04bc*/ 	.word	0x000000a0
        /*04c0*/ 	.short	0x0106
        /*04c2*/ 	.byte	0x05
	.zero		1


	//   ....[57]....
        /*04c4*/ 	.word	0x00002a80
        /*04c8*/ 	.word	0x000000ff
        /*04cc*/ 	.word	0x000000a0
        /*04d0*/ 	.short	0x010a
        /*04d2*/ 	.byte	0x05
	.zero		1


	//   ....[58]....
        /*04d4*/ 	.word	0x00002b10
        /*04d8*/ 	.word	0x000000ff
        /*04dc*/ 	.word	0x000000a0
        /*04e0*/ 	.short	0x0106
        /*04e2*/ 	.byte	0x04
	.zero		1


	//   ....[59]....
        /*04e4*/ 	.word	0x00002b50
        /*04e8*/ 	.word	0x00000000
        /*04ec*/ 	.word	0x000000a0
        /*04f0*/ 	.short	0x010a
        /*04f2*/ 	.byte	0xff
	.zero		1


	//   ....[60]....
        /*04f4*/ 	.word	0x00003090
        /*04f8*/ 	.word	0x00000000
        /*04fc*/ 	.word	0x00000090
        /*0500*/ 	.short	0x010a
        /*0502*/ 	.byte	0xff
	.zero		1


	//   ....[61]....
        /*0504*/ 	.word	0x000031a0
        /*0508*/ 	.word	0x00000003
        /*050c*/ 	.word	0x00000000
        /*0510*/ 	.short	0x0101
        /*0512*/ 	.byte	0xff
	.zero		1


	//   ....[62]....
        /*0514*/ 	.word	0x000031b0
        /*0518*/ 	.word	0x000000ff
        /*051c*/ 	.word	0x00000000
        /*0520*/ 	.short	0x010a
        /*0522*/ 	.byte	0x05
	.zero		1


	//   ....[63]....
        /*0524*/ 	.word	0x00003220
        /*0528*/ 	.word	0x000000ff
        /*052c*/ 	.word	0x000000d0
        /*0530*/ 	.short	0x010a
        /*0532*/ 	.byte	0x0e
	.zero		1


	//   ....[64]....
        /*0534*/ 	.word	0x000032f0
        /*0538*/ 	.word	0x000000ff
        /*053c*/ 	.word	0x00000000
        /*0540*/ 	.short	0x010a
        /*0542*/ 	.byte	0x07
	.zero		1


	//   ....[65]....
        /*0544*/ 	.word	0x00003420
        /*0548*/ 	.word	0x000000ff
        /*054c*/ 	.word	0x00000000
        /*0550*/ 	.short	0x010a
        /*0552*/ 	.byte	0x13
	.zero		1


	//   ....[66]....
        /*0554*/ 	.word	0x000036c0
        /*0558*/ 	.word	0x000000ff
        /*055c*/ 	.word	0x00000000
        /*0560*/ 	.short	0x010a
        /*0562*/ 	.byte	0x05
	.zero		1


	//   ....[67]....
        /*0564*/ 	.word	0x00003750
        /*0568*/ 	.word	0x000000ff
        /*056c*/ 	.word	0x00000000
        /*0570*/ 	.short	0x010a
        /*0572*/ 	.byte	0x05
	.zero		1


	//   ....[68]....
        /*0574*/ 	.word	0x000037e0
        /*0578*/ 	.word	0x000000ff
        /*057c*/ 	.word	0x00000000
        /*0580*/ 	.short	0x010a
        /*0582*/ 	.byte	0x05
	.zero		1


	//   ....[69]....
        /*0584*/ 	.word	0x00003870
        /*0588*/ 	.word	0x000000ff
        /*058c*/ 	.word	0x00000000
        /*0590*/ 	.short	0x010a
        /*0592*/ 	.byte	0x06
	.zero		1


	//   ....[70]....
        /*0594*/ 	.word	0x00003cb0
        /*0598*/ 	.word	0x00000000
        /*059c*/ 	.word	0x00000090
        /*05a0*/ 	.short	0x010a
        /*05a2*/ 	.byte	0xff
	.zero		1


	//   ....[71]....
        /*05a4*/ 	.word	0x00003d90
        /*05a8*/ 	.word	0x00000000
        /*05ac*/ 	.word	0x00000000
        /*05b0*/ 	.short	0x0101
        /*05b2*/ 	.byte	0xff
	.zero		1


	//   ....[72]....
        /*05b4*/ 	.word	0x000040b0
        /*05b8*/ 	.word	0x000000ff
        /*05bc*/ 	.word	0x00000088
        /*05c0*/ 	.short	0x010a
        /*05c2*/ 	.byte	0x04
	.zero		1


	//   ....[73]....
        /*05c4*/ 	.word	0x00004290
        /*05c8*/ 	.word	0x000000ff
        /*05cc*/ 	.word	0x00000070
        /*05d0*/ 	.short	0x010a
        /*05d2*/ 	.byte	0x0d
	.zero		1


	//   ....[74]....
        /*05d4*/ 	.word	0x00004a20
        /*05d8*/ 	.word	0x000000ff
        /*05dc*/ 	.word	0x00000060
        /*05e0*/ 	.short	0x010b
        /*05e2*/ 	.byte	0x0d
	.zero		1


	//   ....[75]....
        /*05e4*/ 	.word	0x00004a80
        /*05e8*/ 	.word	0x000000ff
        /*05ec*/ 	.word	0x00000000
        /*05f0*/ 	.short	0x0101
        /*05f2*/ 	.byte	0x15
	.zero		1


	//   ....[76]....
        /*05f4*/ 	.word	0x00004b30
        /*05f8*/ 	.word	0x000000ff
        /*05fc*/ 	.word	0x00000000
        /*0600*/ 	.short	0x010a
        /*0602*/ 	.byte	0x04
	.zero		1


	//   ....[77]....
        /*0604*/ 	.word	0x00004bd0
        /*0608*/ 	.word	0x00000000
        /*060c*/ 	.word	0x00000000
        /*0610*/ 	.short	0x010a
        /*0612*/ 	.byte	0xff
	.zero		1


	//   ....[78]....
        /*0614*/ 	.word	0x00004f10
        /*0618*/ 	.word	0x00000000
        /*061c*/ 	.word	0x00000090
        /*0620*/ 	.short	0x010a
        /*0622*/ 	.byte	0xff
	.zero		1


	//   ....[79]....
        /*0624*/ 	.word	0x00005020
        /*0628*/ 	.word	0x00000000
        /*062c*/ 	.word	0x00000000
        /*0630*/ 	.short	0x0101
        /*0632*/ 	.byte	0xff
	.zero		1


	//   ....[80]....
        /*0634*/ 	.word	0x00005a20
        /*0638*/ 	.word	0x00000000
        /*063c*/ 	.word	0x00000060
        /*0640*/ 	.short	0x010a
        /*0642*/ 	.byte	0xff
	.zero		1


	//   ....[81]....
        /*0644*/ 	.word	0x00005a80
        /*0648*/ 	.word	0x000000b0
        /*064c*/ 	.word	0x000000b0
        /*0650*/ 	.short	0x010a
        /*0652*/ 	.byte	0xff
	.zero		1


	//   ....[82]....
        /*0654*/ 	.word	0x00005b80
        /*0658*/ 	.word	0x00000000
        /*065c*/ 	.word	0x00000060
        /*0660*/ 	.short	0x010a
        /*0662*/ 	.byte	0xff
	.zero		1


	//   ....[83]....
        /*0664*/ 	.word	0x00005eb0
        /*0668*/ 	.word	0x000000b0
        /*066c*/ 	.word	0x000000b0
        /*0670*/ 	.short	0x010a
        /*0672*/ 	.byte	0xff
	.zero		1


	//   ....[84]....
        /*0674*/ 	.word	0x00007050
        /*0678*/ 	.word	0x000000ff
        /*067c*/ 	.word	0x00000000
        /*0680*/ 	.short	0x0101
        /*0682*/ 	.byte	0x05
	.zero		1


	//   ....[85]....
        /*0684*/ 	.word	0x00008870
        /*0688*/ 	.word	0x00000000
        /*068c*/ 	.word	0x00000000
        /*0690*/ 	.short	0x0101
        /*0692*/ 	.byte	0xff
	.zero		1


	//   ....[86]....
        /*0694*/ 	.word	0x00008b10
        /*0698*/ 	.word	0x00000003
        /*069c*/ 	.word	0x00000100
        /*06a0*/ 	.short	0x010a
        /*06a2*/ 	.byte	0xff
	.zero		1


	//   ....[87]....
        /*06a4*/ 	.word	0x00008b70
        /*06a8*/ 	.word	0x00000002
        /*06ac*/ 	.word	0x00000030
        /*06b0*/ 	.short	0x010a
        /*06b2*/ 	.byte	0xff
	.zero		1


	//   ....[88]....
        /*06b4*/ 	.word	0x00008bd0
        /*06b8*/ 	.word	0x00000002
        /*06bc*/ 	.word	0x00000030
        /*06c0*/ 	.short	0x010a
        /*06c2*/ 	.byte	0xff
	.zero		1


	//   ....[89]....
        /*06c4*/ 	.word	0x00008c20
        /*06c8*/ 	.word	0x00000002
        /*06cc*/ 	.word	0x00000090
        /*06d0*/ 	.short	0x010a
        /*06d2*/ 	.byte	0xff
	.zero		1


	//   ....[90]....
        /*06d4*/ 	.word	0x00008c80
        /*06d8*/ 	.word	0x00000000
        /*06dc*/ 	.word	0x00000000
        /*06e0*/ 	.short	0x010a
        /*06e2*/ 	.byte	0xff
	.zero		1


	//   ....[91]....
        /*06e4*/ 	.word	0x00008ce0
        /*06e8*/ 	.word	0x00000000
        /*06ec*/ 	.word	0x00000000
        /*06f0*/ 	.short	0x010a
        /*06f2*/ 	.byte	0xff
	.zero		1


	//   ....[92]....
        /*06f4*/ 	.word	0x00008d40
        /*06f8*/ 	.word	0x00000000
        /*06fc*/ 	.word	0x00000000
        /*0700*/ 	.short	0x010a
        /*0702*/ 	.byte	0xff
	.zero		1


	//   ....[93]....
        /*0704*/ 	.word	0x00008da0
        /*0708*/ 	.word	0x00000000
        /*070c*/ 	.word	0x00000000
        /*0710*/ 	.short	0x010a
        /*0712*/ 	.byte	0xff
	.zero		1


	//   ....[94]....
        /*0714*/ 	.word	0x00008e00
        /*0718*/ 	.word	0x00000000
        /*071c*/ 	.word	0x00000000
        /*0720*/ 	.short	0x010a
        /*0722*/ 	.byte	0xff
	.zero		1


	//   ....[95]....
        /*0724*/ 	.word	0x00008e50
        /*0728*/ 	.word	0x00000000
        /*072c*/ 	.word	0x000000f0
        /*0730*/ 	.short	0x010a
        /*0732*/ 	.byte	0xff
	.zero		1


	//   ....[96]....
        /*0734*/ 	.word	0x00008eb0
        /*0738*/ 	.word	0x00000000
        /*073c*/ 	.word	0x000000a0
        /*0740*/ 	.short	0x010a
        /*0742*/ 	.byte	0xff
	.zero		1


	//   ....[97]....
        /*0744*/ 	.word	0x00008f00
        /*0748*/ 	.word	0x00000000
        /*074c*/ 	.word	0x00000090
        /*0750*/ 	.short	0x010a
        /*0752*/ 	.byte	0xff
	.zero		1


	//   ....[98]....
        /*0754*/ 	.word	0x00008f60
        /*0758*/ 	.word	0x00000000
        /*075c*/ 	.word	0x000000a0
        /*0760*/ 	.short	0x010a
        /*0762*/ 	.byte	0xff
	.zero		1


	//   ....[99]....
        /*0764*/ 	.word	0x00008fb0
        /*0768*/ 	.word	0x00000000
        /*076c*/ 	.word	0x00000090
        /*0770*/ 	.short	0x010a
        /*0772*/ 	.byte	0xff
	.zero		1


	//   ....[100]....
        /*0774*/ 	.word	0x00009010
        /*0778*/ 	.word	0x00000003
        /*077c*/ 	.word	0x000000d0
        /*0780*/ 	.short	0x010a
        /*0782*/ 	.byte	0xff
	.zero		1


	//   ....[101]....
        /*0784*/ 	.word	0x00009070
        /*0788*/ 	.word	0x00000000
        /*078c*/ 	.word	0x00000000
        /*0790*/ 	.short	0x010a
        /*0792*/ 	.byte	0xff
	.zero		1


	//   ....[102]....
        /*0794*/ 	.word	0x000090d0
        /*0798*/ 	.word	0x00000000
        /*079c*/ 	.word	0x00000000
        /*07a0*/ 	.short	0x010a
        /*07a2*/ 	.byte	0xff
	.zero		1


	//   ....[103]....
        /*07a4*/ 	.word	0x00009130
        /*07a8*/ 	.word	0x00000000
        /*07ac*/ 	.word	0x00000000
        /*07b0*/ 	.short	0x010a
        /*07b2*/ 	.byte	0xff
	.zero		1


	//   ....[104]....
        /*07b4*/ 	.word	0x00009190
        /*07b8*/ 	.word	0x00000000
        /*07bc*/ 	.word	0x00000000
        /*07c0*/ 	.short	0x010a
        /*07c2*/ 	.byte	0xff
	.zero		1


	//   ....[105]....
        /*07c4*/ 	.word	0x000091f0
        /*07c8*/ 	.word	0x00000000
        /*07cc*/ 	.word	0x00000000
        /*07d0*/ 	.short	0x010a
        /*07d2*/ 	.byte	0xff
	.zero		1


	//   ....[106]....
        /*07d4*/ 	.word	0x00009240
        /*07d8*/ 	.word	0x00000000
        /*07dc*/ 	.word	0x00000090
        /*07e0*/ 	.short	0x010a
        /*07e2*/ 	.byte	0xff
	.zero		1


	//   ....[107]....
        /*07e4*/ 	.word	0x000092a0
        /*07e8*/ 	.word	0x00000000
        /*07ec*/ 	.word	0x00000088
        /*07f0*/ 	.short	0x010a
        /*07f2*/ 	.byte	0xff
	.zero		1


	//   ....[108]....
        /*07f4*/ 	.word	0x00009300
        /*07f8*/ 	.word	0x00000003
        /*07fc*/ 	.word	0x00000070
        /*0800*/ 	.short	0x010a
        /*0802*/ 	.byte	0xff
	.zero		1


	//   ....[109]....
        /*0804*/ 	.word	0x00009360
        /*0808*/ 	.word	0x00000000
        /*080c*/ 	.word	0x00000000
        /*0810*/ 	.short	0x010a
        /*0812*/ 	.byte	0xff
	.zero		1


	//   ....[110]....
        /*0814*/ 	.word	0x000093b0
        /*0818*/ 	.word	0x00000000
        /*081c*/ 	.word	0x00000090
        /*0820*/ 	.short	0x010a
        /*0822*/ 	.byte	0xff
	.zero		1


	//   ....[111]....
        /*0824*/ 	.word	0x00009400
        /*0828*/ 	.word	0x00000000
        /*082c*/ 	.word	0x00000060
        /*0830*/ 	.short	0x010a
        /*0832*/ 	.byte	0xff
	.zero		1


	//   ....[112]....
        /*0834*/ 	.word	0x00009450
        /*0838*/ 	.word	0x000000b0
        /*083c*/ 	.word	0x000000b0
        /*0840*/ 	.short	0x010a
        /*0842*/ 	.byte	0xff
	.zero		1


	//----- nvinfo : EIATTR_NUM_MBARRIERS
	.align		4
.L_47:
        /*0844*/ 	.byte	0x03, 0x38
        /*0846*/ 	.short	0x0022


	//----- nvinfo : EIATTR_EXIT_INSTR_OFFSETS
	.align		4
        /*0848*/ 	.byte	0x04, 0x1c
        /*084a*/ 	.short	(.L_49 - .L_48)


	//   ....[0]....
.L_48:
        /*084c*/ 	.word	0x00002630


	//   ....[1]....
        /*0850*/ 	.word	0x00002b20


	//   ....[2]....
        /*0854*/ 	.word	0x00002b80


	//   ....[3]....
        /*0858*/ 	.word	0x00003ad0


	//   ....[4]....
        /*085c*/ 	.word	0x00004c00


	//   ....[5]....
        /*0860*/ 	.word	0x00004c40


	//   ....[6]....
        /*0864*/ 	.word	0x00008a20


	//   ....[7]....
        /*0868*/ 	.word	0x00008aa0


	//   ....[8]....
        /*086c*/ 	.word	0x00008ad0


	//   ....[9]....
        /*0870*/ 	.word	0x00008b00


	//----- nvinfo : EIATTR_MAX_THREADS
	.align		4
.L_49:
        /*0874*/ 	.byte	0x04, 0x05
        /*0876*/ 	.short	(.L_51 - .L_50)
.L_50:
        /*0878*/ 	.word	0x00000100
        /*087c*/ 	.word	0x00000001
        /*0880*/ 	.word	0x00000001


	//----- nvinfo : EIATTR_CRS_STACK_SIZE
	.align		4
.L_51:
        /*0884*/ 	.byte	0x04, 0x1e
        /*0886*/ 	.short	(.L_53 - .L_52)
.L_52:
        /*0888*/ 	.word	0x00000000


	//----- nvinfo : EIATTR_CBANK_PARAM_SIZE
	.align		4
.L_53:
        /*088c*/ 	.byte	0x03, 0x19
        /*088e*/ 	.short	0x0800


	//----- nvinfo : EIATTR_PARAM_CBANK
	.align		4
        /*0890*/ 	.byte	0x04, 0x0a
        /*0892*/ 	.short	(.L_55 - .L_54)
	.align		4
.L_54:
        /*0894*/ 	.word	index@(.nv.constant0._ZN7cutlass13device_kernelINS_4gemm6kernel13GemmUniversalIN4cute5tupleIJiiiiEEENS1_10collective13CollectiveMmaINS1_35MainloopSm100TmaUmmaWarpSpecializedILi6ELi2ELi4ENS5_IJNS4_1CILi1EEESB_SB_EEEEENS5_IJNSA_ILi64EEENSA_ILi176EEESE_EEENS_6half_tENS5_IJlSB_lEEESH_SI_NS4_8TiledMMAINS4_8MMA_AtomIJNS4_20SM100_MMA_F16BF16_SSISH_SH_fLi64ELi176ELNS4_4UMMA5MajorE0ELSN_0ELNSM_7ScaleInE0ELSO_0EEEEEENS4_6LayoutISC_NS5_IJNSA_ILi0EEESS_SS_EEEEENS5_IJNS4_10UnderscoreESV_SV_EEEEENS4_13SM90_TMA_LOADENS4_14ComposedLayoutINS4_7SwizzleILi3ELi4ELi3EEENS4_18smem_ptr_flag_bitsILi16EEENSR_INS5_IJNSA_ILi8EEESE_EEENS5_IJSE_SB_EEEEEEEvNS4_8identityESY_S18_vS19_EENS_8epilogue10collective18CollectiveEpilogueINS1B_23Sm100TmaWarpSpecializedILi2ELi1ELi88ELb1ELb0EEEJSG_NS5_IJNSR_ISE_SB_EENSR_ISF_SB_EEEEESH_SI_SH_SI_NS1B_6fusion15FusionCallbacksIS1F_NS1J_17LinearCombinationISH_fSH_fLNS_15FloatRoundStyleE2EEESG_S1I_JEEENS4_5SM1004TMEM4LOAD26SM100_TMEM_LOAD_16dp256b2xESY_NSZ_INS10_ILi1ELi4ELi3EEES13_NSR_INS5_IJS14_NSA_ILi16EEEEEENS5_IJS1U_SB_EEEEEEENS4_17SM75_U32x4_LDSM_NENS4_14SM90_TMA_STOREES1Y_NS4_17SM90_U32x4_STSM_NENS4_39AutoVectorizingCopyWithAssumedAlignmentILi128EEEEEEvvEEEEvNT_6ParamsE)
        /*0898*/ 	.short	0x0380
        /*089a*/ 	.short	0x0800


	//----- nvinfo : EIATTR_SW_WAR
	.align		4
.L_55:
        /*089c*/ 	.byte	0x04, 0x36
        /*089e*/ 	.short	(.L_57 - .L_56)
.L_56:
        /*08a0*/ 	.word	0x00000008
.L_57:


//--------------------- .nv.callgraph             --------------------------
	.section	.nv.callgraph,"",@"SHT_CUDA_CALLGRAPH"
	.align	4
	.sectionentsize	8
	.align		4
        /*0000*/ 	.word	0x00000000
	.align		4
        /*0004*/ 	.word	0xffffffff
	.align		4
        /*0008*/ 	.word	index@(_ZN7cutlass13device_kernelINS_4gemm6kernel13GemmUniversalIN4cute5tupleIJiiiiEEENS1_10collective13CollectiveMmaINS1_35MainloopSm100TmaUmmaWarpSpecializedILi6ELi2ELi4ENS5_IJNS4_1CILi1EEESB_SB_EEEEENS5_IJNSA_ILi64EEENSA_ILi176EEESE_EEENS_6half_tENS5_IJlSB_lEEESH_SI_NS4_8TiledMMAINS4_8MMA_AtomIJNS4_20SM100_MMA_F16BF16_SSISH_SH_fLi64ELi176ELNS4_4UMMA5MajorE0ELSN_0ELNSM_7ScaleInE0ELSO_0EEEEEENS4_6LayoutISC_NS5_IJNSA_ILi0EEESS_SS_EEEEENS5_IJNS4_10UnderscoreESV_SV_EEEEENS4_13SM90_TMA_LOADENS4_14ComposedLayoutINS4_7SwizzleILi3ELi4ELi3EEENS4_18smem_ptr_flag_bitsILi16EEENSR_INS5_IJNSA_ILi8EEESE_EEENS5_IJSE_SB_EEEEEEEvNS4_8identityESY_S18_vS19_EENS_8epilogue10collective18CollectiveEpilogueINS1B_23Sm100TmaWarpSpecializedILi2ELi1ELi88ELb1ELb0EEEJSG_NS5_IJNSR_ISE_SB_EENSR_ISF_SB_EEEEESH_SI_SH_SI_NS1B_6fusion15FusionCallbacksIS1F_NS1J_17LinearCombinationISH_fSH_fLNS_15FloatRoundStyleE2EEESG_S1I_JEEENS4_5SM1004TMEM4LOAD26SM100_TMEM_LOAD_16dp256b2xESY_NSZ_INS10_ILi1ELi4ELi3EEES13_NSR_INS5_IJS14_NSA_ILi16EEEEEENS5_IJS1U_SB_EEEEEEENS4_17SM75_U32x4_LDSM_NENS4_14SM90_TMA_STOREES1Y_NS4_17SM90_U32x4_STSM_NENS4_39AutoVectorizingCopyWithAssumedAlignmentILi128EEEEEEvvEEEEvNT_6ParamsE)
	.align		4
        /*000c*/ 	.word	index@(__assertfail)
	.align		4
        /*0010*/ 	.word	0x00000000
	.align		4
        /*0014*/ 	.word	0xfffffffe
	.align		4
        /*0018*/ 	.word	0x00000000
	.align		4
        /*001c*/ 	.word	0xfffffffd
	.align		4
        /*0020*/ 	.word	0x00000000
	.align		4
        /*0024*/ 	.word	0xfffffffc


//--------------------- .nv.constant4             --------------------------
	.section	.nv.constant4,"a",@progbits
	.align	8
	.align		8
.nv.constant4:
        /*0000*/ 	.dword	__assertfail
	.align		8
        /*0008*/ 	.dword	__unnamed_1
	.align		8
        /*0010*/ 	.dword	__unnamed_2
	.align		8
        /*0018*/ 	.dword	_ZN40_INTERNAL_a0422802_4_k_cu_4391fa21_255784cuda3std3__45__cpo5beginE
	.align		8
        /*0020*/ 	.dword	_ZN40_INTERNAL_a0422802_4_k_cu_4391fa21_255784cuda3std3__45__cpo3endE
	.align		8
        /*0028*/ 	.dword	_ZN40_INTERNAL_a0422802_4_k_cu_4391fa21_255784cuda3std3__45__cpo6cbeginE
	.align		8
        /*0030*/ 	.dword	_ZN40_INTERNAL_a0422802_4_k_cu_4391fa21_255784cuda3std3__45__cpo4cendE
	.align		8
        /*0038*/ 	.dword	_ZN40_INTERNAL_a0422802_4_k_cu_4391fa21_255784cuda3std3__442_GLOBAL__N__a0422802_4_k_cu_4391fa21_255786ignoreE
	.align		8
        /*0040*/ 	.dword	_ZN40_INTERNAL_a0422802_4_k_cu_4391fa21_255784cuda3std3__419piecewise_constructE
	.align		8
        /*0048*/ 	.dword	_ZN40_INTERNAL_a0422802_4_k_cu_4391fa21_255784cuda3std3__48in_placeE
	.align		8
        /*0050*/ 	.dword	_ZN40_INTERNAL_a0422802_4_k_cu_4391fa21_255784cuda3std6ranges3__45__cpo4swapE
	.align		8
        /*0058*/ 	.dword	_ZN40_INTERNAL_a0422802_4_k_cu_4391fa21_255784cuda3std6ranges3__45__cpo9iter_moveE
	.align		8
        /*0060*/ 	.dword	_ZN40_INTERNAL_a0422802_4_k_cu_4391fa21_255784cute7productE
	.align		8
        /*0068*/ 	.dword	_ZN40_INTERNAL_a0422802_4_k_cu_4391fa21_255784cute1_E
	.align		8
        /*0070*/ 	.dword	$str$25
	.align		8
        /*0078*/ 	.dword	$str$26
	.align		8
        /*0080*/ 	.dword	$str$27
	.align		8
        /*0088*/ 	.dword	$str$28


//--------------------- .text._ZN7cutlass13device_kernelINS_4gemm6kernel13GemmUniversalIN4cute5tupleIJiiiiEEENS1_10collective13CollectiveMmaINS1_35MainloopSm100TmaUmmaWarpSpecializedILi6ELi2ELi4ENS5_IJNS4_1CILi1EEESB_SB_EEEEENS5_IJNSA_ILi64EEENSA_ILi176EEESE_EEENS_6half_tENS5_IJlSB_lEEESH_SI_NS4_8TiledMMAINS4_8MMA_AtomIJNS4_20SM100_MMA_F16BF16_SSISH_SH_fLi64ELi176ELNS4_4UMMA5MajorE0ELSN_0ELNSM_7ScaleInE0ELSO_0EEEEEENS4_6LayoutISC_NS5_IJNSA_ILi0EEESS_SS_EEEEENS5_IJNS4_10UnderscoreESV_SV_EEEEENS4_13SM90_TMA_LOADENS4_14ComposedLayoutINS4_7SwizzleILi3ELi4ELi3EEENS4_18smem_ptr_flag_bitsILi16EEENSR_INS5_IJNSA_ILi8EEESE_EEENS5_IJSE_SB_EEEEEEEvNS4_8identityESY_S18_vS19_EENS_8epilogue10collective18CollectiveEpilogueINS1B_23Sm100TmaWarpSpecializedILi2ELi1ELi88ELb1ELb0EEEJSG_NS5_IJNSR_ISE_SB_EENSR_ISF_SB_EEEEESH_SI_SH_SI_NS1B_6fusion15FusionCallbacksIS1F_NS1J_17LinearCombinationISH_fSH_fLNS_15FloatRoundStyleE2EEESG_S1I_JEEENS4_5SM1004TMEM4LOAD26SM100_TMEM_LOAD_16dp256b2xESY_NSZ_INS10_ILi1ELi4ELi3EEES13_NSR_INS5_IJS14_NSA_ILi16EEEEEENS5_IJS1U_SB_EEEEEEENS4_17SM75_U32x4_LDSM_NENS4_14SM90_TMA_STOREES1Y_NS4_17SM90_U32x4_STSM_NENS4_39AutoVectorizingCopyWithAssumedAlignmentILi128EEEEEEvvEEEEvNT_6ParamsE --------------------------
	.section	.text._ZN7cutlass13device_kernelINS_4gemm6kernel13GemmUniversalIN4cute5tupleIJiiiiEEENS1_10collective13CollectiveMmaINS1_35MainloopSm100TmaUmmaWarpSpecializedILi6ELi2ELi4ENS5_IJNS4_1CILi1EEESB_SB_EEEEENS5_IJNSA_ILi64EEENSA_ILi176EEESE_EEENS_6half_tENS5_IJlSB_lEEESH_SI_NS4_8TiledMMAINS4_8MMA_AtomIJNS4_20SM100_MMA_F16BF16_SSISH_SH_fLi64ELi176ELNS4_4UMMA5MajorE0ELSN_0ELNSM_7ScaleInE0ELSO_0EEEEEENS4_6LayoutISC_NS5_IJNSA_ILi0EEESS_SS_EEEEENS5_IJNS4_10UnderscoreESV_SV_EEEEENS4_13SM90_TMA_LOADENS4_14ComposedLayoutINS4_7SwizzleILi3ELi4ELi3EEENS4_18smem_ptr_flag_bitsILi16EEENSR_INS5_IJNSA_ILi8EEESE_EEENS5_IJSE_SB_EEEEEEEvNS4_8identityESY_S18_vS19_EENS_8epilogue10collective18CollectiveEpilogueINS1B_23Sm100TmaWarpSpecializedILi2ELi1ELi88ELb1ELb0EEEJSG_NS5_IJNSR_ISE_SB_EENSR_ISF_SB_EEEEESH_SI_SH_SI_NS1B_6fusion15FusionCallbacksIS1F_NS1J_17LinearCombinationISH_fSH_fLNS_15FloatRoundStyleE2EEESG_S1I_JEEENS4_5SM1004TMEM4LOAD26SM100_TMEM_LOAD_16dp256b2xESY_NSZ_INS10_ILi1ELi4ELi3EEES13_NSR_INS5_IJS14_NSA_ILi16EEEEEENS5_IJS1U_SB_EEEEEEENS4_17SM75_U32x4_LDSM_NENS4_14SM90_TMA_STOREES1Y_NS4_17SM90_U32x4_STSM_NENS4_39AutoVectorizingCopyWithAssumedAlignmentILi128EEEEEEvvEEEEvNT_6ParamsE,"ax",@progbits
	.align	128
.text._ZN7cutlass13device_kernelINS_4gemm6kernel13GemmUniversalIN4cute5tupleIJiiiiEEENS1_10collective13CollectiveMmaINS1_35MainloopSm100TmaUmmaWarpSpecializedILi6ELi2ELi4ENS5_IJNS4_1CILi1EEESB_SB_EEEEENS5_IJNSA_ILi64EEENSA_ILi176EEESE_EEENS_6half_tENS5_IJlSB_lEEESH_SI_NS4_8TiledMMAINS4_8MMA_AtomIJNS4_20SM100_MMA_F16BF16_SSISH_SH_fLi64ELi176ELNS4_4UMMA5MajorE0ELSN_0ELNSM_7ScaleInE0ELSO_0EEEEEENS4_6LayoutISC_NS5_IJNSA_ILi0EEESS_SS_EEEEENS5_IJNS4_10UnderscoreESV_SV_EEEEENS4_13SM90_TMA_LOADENS4_14ComposedLayoutINS4_7SwizzleILi3ELi4ELi3EEENS4_18smem_ptr_flag_bitsILi16EEENSR_INS5_IJNSA_ILi8EEESE_EEENS5_IJSE_SB_EEEEEEEvNS4_8identityESY_S18_vS19_EENS_8epilogue10collective18CollectiveEpilogueINS1B_23Sm100TmaWarpSpecializedILi2ELi1ELi88ELb1ELb0EEEJSG_NS5_IJNSR_ISE_SB_EENSR_ISF_SB_EEEEESH_SI_SH_SI_NS1B_6fusion15FusionCallbacksIS1F_NS1J_17LinearCombinationISH_fSH_fLNS_15FloatRoundStyleE2EEESG_S1I_JEEENS4_5SM1004TMEM4LOAD26SM100_TMEM_LOAD_16dp256b2xESY_NSZ_INS10_ILi1ELi4ELi3EEES13_NSR_INS5_IJS14_NSA_ILi16EEEEEENS5_IJS1U_SB_EEEEEEENS4_17SM75_U32x4_LDSM_NENS4_14SM90_TMA_STOREES1Y_NS4_17SM90_U32x4_STSM_NENS4_39AutoVectorizingCopyWithAssumedAlignmentILi128EEEEEEvvEEEEvNT_6ParamsE:
        .type           _ZN7cutlass13device_kernelINS_4gemm6kernel13GemmUniversalIN4cute5tupleIJiiiiEEENS1_10collective13CollectiveMmaINS1_35MainloopSm100TmaUmmaWarpSpecializedILi6ELi2ELi4ENS5_IJNS4_1CILi1EEESB_SB_EEEEENS5_IJNSA_ILi64EEENSA_ILi176EEESE_EEENS_6half_tENS5_IJlSB_lEEESH_SI_NS4_8TiledMMAINS4_8MMA_AtomIJNS4_20SM100_MMA_F16BF16_SSISH_SH_fLi64ELi176ELNS4_4UMMA5MajorE0ELSN_0ELNSM_7ScaleInE0ELSO_0EEEEEENS4_6LayoutISC_NS5_IJNSA_ILi0EEESS_SS_EEEEENS5_IJNS4_10UnderscoreESV_SV_EEEEENS4_13SM90_TMA_LOADENS4_14ComposedLayoutINS4_7SwizzleILi3ELi4ELi3EEENS4_18smem_ptr_flag_bitsILi16EEENSR_INS5_IJNSA_ILi8EEESE_EEENS5_IJSE_SB_EEEEEEEvNS4_8identityESY_S18_vS19_EENS_8epilogue10collective18CollectiveEpilogueINS1B_23Sm100TmaWarpSpecializedILi2ELi1ELi88ELb1ELb0EEEJSG_NS5_IJNSR_ISE_SB_EENSR_ISF_SB_EEEEESH_SI_SH_SI_NS1B_6fusion15FusionCallbacksIS1F_NS1J_17LinearCombinationISH_fSH_fLNS_15FloatRoundStyleE2EEESG_S1I_JEEENS4_5SM1004TMEM4LOAD26SM100_TMEM_LOAD_16dp256b2xESY_NSZ_INS10_ILi1ELi4ELi3EEES13_NSR_INS5_IJS14_NSA_ILi16EEEEEENS5_IJS1U_SB_EEEEEEENS4_17SM75_U32x4_LDSM_NENS4_14SM90_TMA_STOREES1Y_NS4_17SM90_U32x4_STSM_NENS4_39AutoVectorizingCopyWithAssumedAlignmentILi128EEEEEEvvEEEEvNT_6ParamsE,@function
        .size           _ZN7cutlass13device_kernelINS_4gemm6kernel13GemmUniversalIN4cute5tupleIJiiiiEEENS1_10collective13CollectiveMmaINS1_35MainloopSm100TmaUmmaWarpSpecializedILi6ELi2ELi4ENS5_IJNS4_1CILi1EEESB_SB_EEEEENS5_IJNSA_ILi64EEENSA_ILi176EEESE_EEENS_6half_tENS5_IJlSB_lEEESH_SI_NS4_8TiledMMAINS4_8MMA_AtomIJNS4_20SM100_MMA_F16BF16_SSISH_SH_fLi64ELi176ELNS4_4UMMA5MajorE0ELSN_0ELNSM_7ScaleInE0ELSO_0EEEEEENS4_6LayoutISC_NS5_IJNSA_ILi0EEESS_SS_EEEEENS5_IJNS4_10UnderscoreESV_SV_EEEEENS4_13SM90_TMA_LOADENS4_14ComposedLayoutINS4_7SwizzleILi3ELi4ELi3EEENS4_18smem_ptr_flag_bitsILi16EEENSR_INS5_IJNSA_ILi8EEESE_EEENS5_IJSE_SB_EEEEEEEvNS4_8identityESY_S18_vS19_EENS_8epilogue10collective18CollectiveEpilogueINS1B_23Sm100TmaWarpSpecializedILi2ELi1ELi88ELb1ELb0EEEJSG_NS5_IJNSR_ISE_SB_EENSR_ISF_SB_EEEEESH_SI_SH_SI_NS1B_6fusion15FusionCallbacksIS1F_NS1J_17LinearCombinationISH_fSH_fLNS_15FloatRoundStyleE2EEESG_S1I_JEEENS4_5SM1004TMEM4LOAD26SM100_TMEM_LOAD_16dp256b2xESY_NSZ_INS10_ILi1ELi4ELi3EEES13_NSR_INS5_IJS14_NSA_ILi16EEEEEENS5_IJS1U_SB_EEEEEEENS4_17SM75_U32x4_LDSM_NENS4_14SM90_TMA_STOREES1Y_NS4_17SM90_U32x4_STSM_NENS4_39AutoVectorizingCopyWithAssumedAlignmentILi128EEEEEEvvEEEEvNT_6ParamsE,(.L_x_153 - _ZN7cutlass13device_kernelINS_4gemm6kernel13GemmUniversalIN4cute5tupleIJiiiiEEENS1_10collective13CollectiveMmaINS1_35MainloopSm100TmaUmmaWarpSpecializedILi6ELi2ELi4ENS5_IJNS4_1CILi1EEESB_SB_EEEEENS5_IJNSA_ILi64EEENSA_ILi176EEESE_EEENS_6half_tENS5_IJlSB_lEEESH_SI_NS4_8TiledMMAINS4_8MMA_AtomIJNS4_20SM100_MMA_F16BF16_SSISH_SH_fLi64ELi176ELNS4_4UMMA5MajorE0ELSN_0ELNSM_7ScaleInE0ELSO_0EEEEEENS4_6LayoutISC_NS5_IJNSA_ILi0EEESS_SS_EEEEENS5_IJNS4_10UnderscoreESV_SV_EEEEENS4_13SM90_TMA_LOADENS4_14ComposedLayoutINS4_7SwizzleILi3ELi4ELi3EEENS4_18smem_ptr_flag_bitsILi16EEENSR_INS5_IJNSA_ILi8EEESE_EEENS5_IJSE_SB_EEEEEEEvNS4_8identityESY_S18_vS19_EENS_8epilogue10collective18CollectiveEpilogueINS1B_23Sm100TmaWarpSpecializedILi2ELi1ELi88ELb1ELb0EEEJSG_NS5_IJNSR_ISE_SB_EENSR_ISF_SB_EEEEESH_SI_SH_SI_NS1B_6fusion15FusionCallbacksIS1F_NS1J_17LinearCombinationISH_fSH_fLNS_15FloatRoundStyleE2EEESG_S1I_JEEENS4_5SM1004TMEM4LOAD26SM100_TMEM_LOAD_16dp256b2xESY_NSZ_INS10_ILi1ELi4ELi3EEES13_NSR_INS5_IJS14_NSA_ILi16EEEEEENS5_IJS1U_SB_EEEEEEENS4_17SM75_U32x4_LDSM_NENS4_14SM90_TMA_STOREES1Y_NS4_17SM90_U32x4_STSM_NENS4_39AutoVectorizingCopyWithAssumedAlignmentILi128EEEEEEvvEEEEvNT_6ParamsE)
        .other          _ZN7cutlass13device_kernelINS_4gemm6kernel13GemmUniversalIN4cute5tupleIJiiiiEEENS1_10collective13CollectiveMmaINS1_35MainloopSm100TmaUmmaWarpSpecializedILi6ELi2ELi4ENS5_IJNS4_1CILi1EEESB_SB_EEEEENS5_IJNSA_ILi64EEENSA_ILi176EEESE_EEENS_6half_tENS5_IJlSB_lEEESH_SI_NS4_8TiledMMAINS4_8MMA_AtomIJNS4_20SM100_MMA_F16BF16_SSISH_SH_fLi64ELi176ELNS4_4UMMA5MajorE0ELSN_0ELNSM_7ScaleInE0ELSO_0EEEEEENS4_6LayoutISC_NS5_IJNSA_ILi0EEESS_SS_EEEEENS5_IJNS4_10UnderscoreESV_SV_EEEEENS4_13SM90_TMA_LOADENS4_14ComposedLayoutINS4_7SwizzleILi3ELi4ELi3EEENS4_18smem_ptr_flag_bitsILi16EEENSR_INS5_IJNSA_ILi8EEESE_EEENS5_IJSE_SB_EEEEEEEvNS4_8identityESY_S18_vS19_EENS_8epilogue10collective18CollectiveEpilogueINS1B_23Sm100TmaWarpSpecializedILi2ELi1ELi88ELb1ELb0EEEJSG_NS5_IJNSR_ISE_SB_EENSR_ISF_SB_EEEEESH_SI_SH_SI_NS1B_6fusion15FusionCallbacksIS1F_NS1J_17LinearCombinationISH_fSH_fLNS_15FloatRoundStyleE2EEESG_S1I_JEEENS4_5SM1004TMEM4LOAD26SM100_TMEM_LOAD_16dp256b2xESY_NSZ_INS10_ILi1ELi4ELi3EEES13_NSR_INS5_IJS14_NSA_ILi16EEEEEENS5_IJS1U_SB_EEEEEEENS4_17SM75_U32x4_LDSM_NENS4_14SM90_TMA_STOREES1Y_NS4_17SM90_U32x4_STSM_NENS4_39AutoVectorizingCopyWithAssumedAlignmentILi128EEEEEEvvEEEEvNT_6ParamsE,@"STO_CUDA_ENTRY STV_DEFAULT"
_ZN7cutlass13device_kernelINS_4gemm6kernel13GemmUniversalIN4cute5tupleIJiiiiEEENS1_10collective13CollectiveMmaINS1_35MainloopSm100TmaUmmaWarpSpecializedILi6ELi2ELi4ENS5_IJNS4_1CILi1EEESB_SB_EEEEENS5_IJNSA_ILi64EEENSA_ILi176EEESE_EEENS_6half_tENS5_IJlSB_lEEESH_SI_NS4_8TiledMMAINS4_8MMA_AtomIJNS4_20SM100_MMA_F16BF16_SSISH_SH_fLi64ELi176ELNS4_4UMMA5MajorE0ELSN_0ELNSM_7ScaleInE0ELSO_0EEEEEENS4_6LayoutISC_NS5_IJNSA_ILi0EEESS_SS_EEEEENS5_IJNS4_10UnderscoreESV_SV_EEEEENS4_13SM90_TMA_LOADENS4_14ComposedLayoutINS4_7SwizzleILi3ELi4ELi3EEENS4_18smem_ptr_flag_bitsILi16EEENSR_INS5_IJNSA_ILi8EEESE_EEENS5_IJSE_SB_EEEEEEEvNS4_8identityESY_S18_vS19_EENS_8epilogue10collective18CollectiveEpilogueINS1B_23Sm100TmaWarpSpecializedILi2ELi1ELi88ELb1ELb0EEEJSG_NS5_IJNSR_ISE_SB_EENSR_ISF_SB_EEEEESH_SI_SH_SI_NS1B_6fusion15FusionCallbacksIS1F_NS1J_17LinearCombinationISH_fSH_fLNS_15FloatRoundStyleE2EEESG_S1I_JEEENS4_5SM1004TMEM4LOAD26SM100_TMEM_LOAD_16dp256b2xESY_NSZ_INS10_ILi1ELi4ELi3EEES13_NSR_INS5_IJS14_NSA_ILi16EEEEEENS5_IJS1U_SB_EEEEEEENS4_17SM75_U32x4_LDSM_NENS4_14SM90_TMA_STOREES1Y_NS4_17SM90_U32x4_STSM_NENS4_39AutoVectorizingCopyWithAssumedAlignmentILi128EEEEEEvvEEEEvNT_6ParamsE:
[----:B------:R-:W1:Y:S01]  /*0000*/  LDC R1, c[0x0][0x37c] ;  /* 0x0000df00ff017b82 */ /* 0x000e620000000800 */
[----:B------:R-:W2:Y:S01]  /*0010*/  S2R R241, SR_TID.X ;  /* 0x0000000000f17919 */ /* 0x000ea20000002100 */
[----:B------:R-:W3:Y:S01]  /*0020*/  LDCU.64 UR4, c[0x0][0x890] ;  /* 0x00011200ff0477ac */ /* 0x000ee20008000a00 */
[----:B------:R-:W-:Y:S02]  /*0030*/  PRMT R230, RZ, 0x7610, R230 ;  /* 0x00007610ffe67816 */ /* 0x000fe400000000e6 */
[----:B------:R-:W-:Y:S01]  /*0040*/  ELECT P5, URZ, PT ;  /* 0x0000000000ff782f */ /* 0x000fe200038a0000 */
[----:B------:R-:W4:Y:S01]  /*0050*/  LDCU.64 UR46, c[0x0][0x358] ;  /* 0x00006b00ff2e77ac */ /* 0x000f220008000a00 */
[----:B---3--:R-:W-:-:S04]  /*0060*/  UISETP.NE.U32.AND UP0, UPT, UR4, URZ, UPT ;  /* 0x000000ff0400728c */ /* 0x008fc8000bf05070 */
[----:B------:R-:W-:Y:S01]  /*0070*/  UISETP.NE.AND.EX UP0, UPT, UR5, URZ, UPT, UP0 ;  /* 0x000000ff0500728c */ /* 0x000fe2000bf05300 */
[----:B--2---:R-:W-:-:S05]  /*0080*/  SHF.R.U32.HI R235, RZ, 0x5, R241 ;  /* 0x00000005ffeb7819 */ /* 0x004fca00000116f1 */
[----:B------:R-:W2:Y:S02]  /*0090*/  SHFL.IDX PT, R0, R235, RZ, 0x1f ;  /* 0x00001fffeb007589 */ /* 0x000ea400000e0000 */
[----:B--2---:R-:W-:Y:S01]  /*00a0*/  R2UR UR8, R0 ;  /* 0x00000000000872ca */ /* 0x004fe200000e0000 */
[----:B-1--4-:R-:W-:-:S14]  /*00b0*/  BRA.U UP0, `(.L_x_0) ;  /* 0x00000001002c7547 */ /* 0x012fdc000b800000 */
[----:B------:R-:W1:Y:S02]  /*00c0*/  LDCU.64 UR6, c[0x0][0x888] ;  /* 0x00011100ff0677ac */ /* 0x000e640008000a00 */
[----:B-1----:R-:W-:-:S04]  /*00d0*/  UISETP.NE.U32.AND UP0, UPT, UR6, URZ, UPT ;  /* 0x000000ff0600728c */ /* 0x002fc8000bf05070 */
[----:B------:R-:W-:-:S09]  /*00e0*/  UISETP.NE.AND.EX UP0, UPT, UR7, URZ, UPT, UP0 ;  /* 0x000000ff0700728c */ /* 0x000fd2000bf05300 */
[----:B------:R-:W-:Y:S05]  /*00f0*/  BRA.U !UP0, `(.L_x_1) ;  /* 0x0000000108107547 */ /* 0x000fea000b800000 */
[----:B------:R-:W1:Y:S02]  /*0100*/  LDC.64 R2, c[0x0][0x888] ;  /* 0x00022200ff027b82 */ /* 0x000e640000000a00 */
[----:B-1----:R1:W5:Y:S01]  /*0110*/  LDG.E R117, desc[UR46][R2.64] ;  /* 0x0000002e02757981 */ /* 0x002362000c1e1900 */
[----:B------:R-:W-:Y:S01]  /*0120*/  HFMA2 R230, -RZ, RZ, 0, 5.9604644775390625e-08 ;  /* 0x00000001ffe67431 */ /* 0x000fe200000001ff */
[----:B------:R-:W-:Y:S05]  /*0130*/  BRA `(.L_x_0) ;  /* 0x00000000000c7947 */ /* 0x000fea0003800000 */
.L_x_1:
[----:B------:R-:W1:Y:S01]  /*0140*/  LDCU UR6, c[0x0][0x880] ;  /* 0x00011000ff0677ac */ /* 0x000e620008000800 */
[----:B------:R-:W-:Y:S01]  /*0150*/  HFMA2 R230, -RZ, RZ, 0, 5.9604644775390625e-08 ;  /* 0x00000001ffe67431 */ /* 0x000fe200000001ff */
[----:B-1----:R-:W-:-:S07]  /*0160*/  MOV R117, UR6 ;  /* 0x0000000600757c02 */ /* 0x002fce0008000f00 */
.L_x_0:
[----:B------:R-:W2:Y:S02]  /*0170*/  LDCU.64 UR6, c[0x0][0x8b0] ;  /* 0x00011600ff0677ac */ /* 0x000ea40008000a00 */
[----:B--2---:R-:W-:-:S04]  /*0180*/  UISETP.NE.U32.AND UP0, UPT, UR6, URZ, UPT ;  /* 0x000000ff0600728c */ /* 0x004fc8000bf05070 */
[----:B------:R-:W-:-:S09]  /*0190*/  UISETP.NE.AND.EX UP0, UPT, UR7, URZ, UPT, UP0 ;  /* 0x000000ff0700728c */ /* 0x000fd2000bf05300 */
[----:B------:R-:W-:Y:S05]  /*01a0*/  BRA.U UP0, `(.L_x_2) ;  /* 0x0000000100247547 */ /* 0x000fea000b800000 */
[----:B------:R-:W2:Y:S02]  /*01b0*/  LDCU.64 UR6, c[0x0][0x8a8] ;  /* 0x00011500ff0677ac */ /* 0x000ea40008000a00 */
[----:B--2---:R-:W-:-:S04]  /*01c0*/  UISETP.NE.U32.AND UP0, UPT, UR6, URZ, UPT ;  /* 0x000000ff0600728c */ /* 0x004fc8000bf05070 */
[----:B------:R-:W-:-:S09]  /*01d0*/  UISETP.NE.AND.EX UP0, UPT, UR7, URZ, UPT, UP0 ;  /* 0x000000ff0700728c */ /* 0x000fd2000bf05300 */
[----:B------:R-:W-:Y:S05]  /*01e0*/  BRA.U !UP0, `(.L_x_3) ;  /* 0x00000001080c7547 */ /* 0x000fea000b800000 */
[----:B------:R-:W2:Y:S02]  /*01f0*/  LDC.64 R114, c[0x0][0x8a8] ;  /* 0x00022a00ff727b82 */ /* 0x000ea40000000a00 */
[----:B--2---:R2:W5:Y:S01]  /*0200*/  LDG.E R114, desc[UR46][R114.64] ;  /* 0x0000002e72727981 */ /* 0x004562000c1e1900 */
[----:B------:R-:W-:Y:S05]  /*0210*/  BRA `(.L_x_2) ;  /* 0x0000000000087947 */ /* 0x000fea0003800000 */
.L_x_3:
[----:B------:R-:W2:Y:S02]  /*0220*/  LDCU UR6, c[0x0][0x8a0] ;  /* 0x00011400ff0677ac */ /* 0x000ea40008000800 */
[----:B--2---:R-:W-:Y:S02]  /*0230*/  MOV R114, UR6 ;  /* 0x0000000600727c02 */ /* 0x004fe40008000f00 */
.L_x_2:
[----:B------:R-:W-:Y:S01]  /*0240*/  IMAD.U32 R0, RZ, RZ, UR8 ;  /* 0x00000008ff007e24 */ /* 0x000fe2000f8e00ff */
[----:B------:R-:W-:Y:S04]  /*0250*/  BSSY.RECONVERGENT B0, `(.L_x_4) ;  /* 0x000000c000007945 */ /* 0x000fe80003800200 */
[C---:B------:R-:W-:Y:S02]  /*0260*/  ISETP.NE.OR P1, PT, R0.reuse, 0x1, !P5 ;  /* 0x000000010000780c */ /* 0x040fe40006f25670 */
[----:B------:R-:W-:-:S11]  /*0270*/  ISETP.NE.OR P0, PT, R0, 0x3, !P5 ;  /* 0x000000030000780c */ /* 0x000fd60006f05670 */
[----:B------:R-:W-:Y:S05]  /*0280*/  @P1 BRA `(.L_x_5) ;  /* 0x0000000000201947 */ /* 0x000fea0003800000 */
[----:B------:R-:W3:Y:S02]  /*0290*/  LDCU.64 UR6, c[0x0][0x348] ;  /* 0x00006900ff0677ac */ /* 0x000ee40008000a00 */
[----:B---3--:R-:W-:Y:S02]  /*02a0*/  UIADD3 UR10, UP1, UPT, UR6, 0x80, URZ ;  /* 0x00000080060a7890 */ /* 0x008fe4000ff3e0ff */
[----:B------:R-:W-:Y:S02]  /*02b0*/  UIADD3 UR6, UP0, UPT, UR6, 0x180, URZ ;  /* 0x0000018006067890 */ /* 0x000fe4000ff1e0ff */
[----:B------:R-:W-:Y:S02]  /*02c0*/  UIADD3.X UR11, UPT, UPT, URZ, UR7, URZ, UP1, !UPT ;  /* 0x00000007ff0b7290 */ /* 0x000fe40008ffe4ff */
[----:B------:R-:W-:-:S07]  /*02d0*/  UIADD3.X UR7, UPT, UPT, URZ, UR7, URZ, UP0, !UPT ;  /* 0x00000007ff077290 */ /* 0x000fce00087fe4ff */
[----:B------:R3:W-:Y:S02]  /*02e0*/  UTMACCTL.PF [UR10] ;  /* 0x000000000a0079b9 */ /* 0x0007e40008040000 */
[----:B------:R3:W-:Y:S02]  /*02f0*/  UTMACCTL.PF [UR6] ;  /* 0x00000000060079b9 */ /* 0x0007e40008040000 */
[----:B---3--:R-:W-:Y:S01]  /*0300*/  NOP ;  /* 0x0000000000007918 */ /* 0x008fe20000000000 */
.L_x_5:
[----:B------:R-:W-:Y:S05]  /*0310*/  BSYNC.RECONVERGENT B0 ;  /* 0x0000000000007941 */ /* 0x000fea0003800200 */
.L_x_4:
[----:B------:R-:W-:Y:S04]  /*0320*/  BSSY.RECONVERGENT B0, `(.L_x_6) ;  /* 0x000000a000007945 */ /* 0x000fe80003800200 */
        /* <DEDUP_REMOVED lines=9> */
.L_x_7:
[----:B------:R-:W-:Y:S05]  /*03c0*/  BSYNC.RECONVERGENT B0 ;  /* 0x0000000000007941 */ /* 0x000fea0003800200 */
.L_x_6:
[----:B------:R-:W3:Y:S01]  /*03d0*/  LDCU.64 UR6, c[0x0][0x888] ;  /* 0x00011100ff0677ac */ /* 0x000ee20008000a00 */
[----:B------:R-:W-:Y:S02]  /*03e0*/  UISETP.EQ.U32.AND UP1, UPT, UR4, URZ, UPT ;  /* 0x000000ff0400728c */ /* 0x000fe4000bf22070 */
[----:B------:R-:W-:Y:S02]  /*03f0*/  UPLOP3.LUT UP2, UPT, UPT, UPT, UPT, 0x80, 0x8 ;  /* 0x000000000008789c */ /* 0x000fe40003f4f070 */
[----:B---3--:R-:W-:-:S04]  /*0400*/  UISETP.NE.U32.AND UP0, UPT, UR6, URZ, UPT ;  /* 0x000000ff0600728c */ /* 0x008fc8000bf05070 */
[----:B------:R-:W-:-:S04]  /*0410*/  UISETP.NE.AND.EX UP0, UPT, UR7, URZ, UPT, UP0 ;  /* 0x000000ff0700728c */ /* 0x000fc8000bf05300 */
[----:B------:R-:W-:-:S04]  /*0420*/  UISETP.EQ.OR.EX UP3, UPT, UR5, URZ, !UP0, UP1 ;  /* 0x000000ff0500728c */ /* 0x000fc8000c762710 */
[----:B------:R-:W-:-:S05]  /*0430*/  UP2UR UR58, UPR, URZ, 0x8 ;  /* 0x00000008ff3a7883 */ /* 0x000fca0008000000 */
[----:B------:R-:W-:Y:S07]  /*0440*/  BRA.U !UP3, `(.L_x_8) ;  /* 0x000000010b207547 */ /* 0x000fee000b800000 */
[----:B------:R-:W-:Y:S01]  /*0450*/  UISETP.NE.U32.AND UP2, UPT, UR4, URZ, UPT ;  /* 0x000000ff0400728c */ /* 0x000fe2000bf45070 */
[----:B-----5:R-:W-:Y:S01]  /*0460*/  FSETP.NEU.AND P0, PT, R117, RZ, PT ;  /* 0x000000ff7500720b */ /* 0x020fe20003f0d000 */
[----:B------:R-:W-:Y:S02]  /*0470*/  USEL UR4, URZ, 0xffffffff, UP0 ;  /* 0xffffffffff047887 */ /* 0x000fe40008000000 */
[----:B------:R-:W-:-:S10]  /*0480*/  UISETP.NE.AND.EX UP2, UPT, UR5, URZ, UPT, UP2 ;  /* 0x000000ff0500728c */ /* 0x000fd4000bf45320 */
[----:B------:R-:W-:Y:S01]  /*0490*/  VOTEU.ANY UP1, P0 ;  /* 0x0000000000ff7886 */ /* 0x000fe20000020100 */
[----:B------:R-:W-:-:S04]  /*04a0*/  @!UP2 USEL UR4, URZ, 0xffffffff, UP1 ;  /* 0xffffffffff04a887 */ /* 0x000fc80008800000 */
[----:B------:R-:W-:-:S04]  /*04b0*/  ULOP3.LUT UR4, UR4, 0x1, URZ, 0xc0, !UPT ;  /* 0x0000000104047892 */ /* 0x000fc8000f8ec0ff */
[----:B------:R-:W-:-:S11]  /*04c0*/  UISETP.NE.U32.AND UP2, UPT, UR4, 0x1, UPT ;  /* 0x000000010400788c */ /* 0x000fd6000bf45070 */
.L_x_8:
[----:B-1----:R-:W1:Y:S01]  /*04d0*/  SHFL.IDX PT, R2, R235, RZ, 0x1f ;  /* 0x00001fffeb027589 */ /* 0x002e6200000e0000 */
[----:B------:R-:W-:-:S04]  /*04e0*/  UISETP.NE.AND UP1, UPT, UR8, 0x2, UPT ;  /* 0x000000020800788c */ /* 0x000fc8000bf25270 */
[----:B------:R-:W-:Y:S01]  /*04f0*/  USEL UR7, URZ, 0x1, UP1 ;  /* 0x00000001ff077887 */ /* 0x000fe20008800000 */
[----:B-1----:R-:W-:-:S13]  /*0500*/  ISETP.NE.AND P0, PT, R2, RZ, PT ;  /* 0x000000ff0200720c */ /* 0x002fda0003f05270 */
[----:B------:R-:W-:Y:S05]  /*0510*/  @P0 BRA `(.L_x_9) ;  /* 0x0000000000580947 */ /* 0x000fea0003800000 */
[----:B------:R-:W1:Y:S01]  /*0520*/  S2UR UR5, SR_CgaCtaId ;  /* 0x00000000000579c3 */ /* 0x000e620000008800 */
[----:B------:R-:W-:Y:S01]  /*0530*/  UMOV UR6, 0x400 ;  /* 0x0000040000067882 */ /* 0x000fe20000000000 */
[----:B------:R-:W-:Y:S01]  /*0540*/  UMOV UR4, 0x1 ;  /* 0x0000000100047882 */ /* 0x000fe20000000000 */
[----:B------:R-:W-:Y:S01]  /*0550*/  ELECT P0, URZ, PT ;  /* 0x0000000000ff782f */ /* 0x000fe20003800000 */
[----:B------:R-:W-:-:S04]  /*0560*/  UIADD3 UR10, UPT, UPT, -UR4, 0x100000, URZ ;  /* 0x00100000040a7890 */ /* 0x000fc8000fffe1ff */
[----:B------:R-:W-:Y:S02]  /*0570*/  USHF.L.U32 UR11, UR10, 0xb, URZ ;  /* 0x0000000b0a0b7899 */ /* 0x000fe400080006ff */
[----:B------:R-:W-:Y:S02]  /*0580*/  USHF.L.U32 UR10, UR10, 0x1, URZ ;  /* 0x000000010a0a7899 */ /* 0x000fe400080006ff */
[----:B-1----:R-:W-:Y:S01]  /*0590*/  ULEA UR5, UR5, UR6, 0x18 ;  /* 0x0000000605057291 */ /* 0x002fe2000f8ec0ff */
[----:B------:R-:W1:Y:S11]  /*05a0*/  FENCE.VIEW.ASYNC.S ;  /* 0x00000000000073c6 */ /* 0x000e760000000000 */
[----:B-1----:R1:W3:Y:S01]  /*05b0*/  SYNCS.EXCH.64 URZ, [UR5], UR10 ;  /* 0x0000000a05ff75b2 */ /* 0x0022e20008000100 */
[----:B------:R1:W4:Y:S01]  /*05c0*/  SYNCS.EXCH.64 URZ, [UR5+0x30], UR10 ;  /* 0x0000300a05ff75b2 */ /* 0x0003220008000100 */
[----:B------:R1:W1:Y:S01]  /*05d0*/  SYNCS.EXCH.64 URZ, [UR5+0x8], UR10 ;  /* 0x0000080a05ff75b2 */ /* 0x0002620008000100 */
        /* <DEDUP_REMOVED lines=9> */
[----:B------:R-:W-:Y:S01]  /*0670*/  NOP ;  /* 0x0000000000007918 */ /* 0x000fe20000000000 */
.L_x_9:
[----:B------:R-:W2:Y:S01]  /*0680*/  SHFL.IDX PT, R2, R235, RZ, 0x1f ;  /* 0x00001fffeb027589 */ /* 0x000ea200000e0000 */
[----:B------:R-:W-:Y:S01]  /*0690*/  NOP ;  /* 0x0000000000007918 */ /* 0x000fe20000000000 */
[----:B--2---:R-:W-:-:S13]  /*06a0*/  ISETP.NE.AND P0, PT, R2, 0x1, PT ;  /* 0x000000010200780c */ /* 0x004fda0003f05270 */
[----:B------:R-:W-:Y:S05]  /*06b0*/  @P0 BRA `(.L_x_10) ;  /* 0x0000000000480947 */ /* 0x000fea0003800000 */
[----:B------:R-:W2:Y:S01]  /*06c0*/  S2UR UR6, SR_CgaCtaId ;  /* 0x00000000000679c3 */ /* 0x000ea20000008800 */
[----:B------:R-:W-:Y:S01]  /*06d0*/  UMOV UR9, 0x400 ;  /* 0x0000040000097882 */ /* 0x000fe20000000000 */
[----:B-1----:R-:W-:Y:S01]  /*06e0*/  UMOV UR5, 0x20 ;  /* 0x0000002000057882 */ /* 0x002fe20000000000 */
[----:B------:R-:W-:Y:S01]  /*06f0*/  UMOV UR4, 0x80 ;  /* 0x0000008000047882 */ /* 0x000fe20000000000 */
[----:B------:R-:W-:-:S04]  /*0700*/  UIADD3 UR10, UPT, UPT, -UR5, 0x100000, URZ ;  /* 0x00100000050a7890 */ /* 0x000fc8000fffe1ff */
[----:B------:R-:W-:Y:S02]  /*0710*/  USHF.L.U32 UR11, UR10, 0xb, URZ ;  /* 0x0000000b0a0b7899 */ /* 0x000fe400080006ff */
[----:B------:R-:W-:Y:S02]  /*0720*/  USHF.L.U32 UR10, UR10, 0x1, URZ ;  /* 0x000000010a0a7899 */ /* 0x000fe400080006ff */
[----:B------:R-:W-:-:S04]  /*0730*/  UIADD3 UR4, UPT, UPT, -UR4, 0x100000, URZ ;  /* 0x0010000004047890 */ /* 0x000fc8000fffe1ff */
[----:B------:R-:W-:Y:S02]  /*0740*/  USHF.L.U32 UR5, UR4, 0xb, URZ ;  /* 0x0000000b04057899 */ /* 0x000fe400080006ff */
[----:B------:R-:W-:Y:S01]  /*0750*/  USHF.L.U32 UR4, UR4, 0x1, URZ ;  /* 0x0000000104047899 */ /* 0x000fe200080006ff */
[----:B------:R-:W-:Y:S01]  /*0760*/  ELECT P0, URZ, PT ;  /* 0x0000000000ff782f */ /* 0x000fe20003800000 */
[----:B--2---:R-:W-:Y:S01]  /*0770*/  ULEA UR6, UR6, UR9, 0x18 ;  /* 0x0000000906067291 */ /* 0x004fe2000f8ec0ff */
[----:B------:R-:W1:Y:S11]  /*0780*/  FENCE.VIEW.ASYNC.S ;  /* 0x00000000000073c6 */ /* 0x000e760000000000 */
[----:B-1----:R2:W1:Y:S01]  /*0790*/  SYNCS.EXCH.64 URZ, [UR6+0x60], UR10 ;  /* 0x0000600a06ff75b2 */ /* 0x0024620008000100 */
[----:B------:R2:W1:Y:S01]  /*07a0*/  SYNCS.EXCH.64 URZ, [UR6+0x70], UR4 ;  /* 0x0000700406ff75b2 */ /* 0x0004620008000100 */
[----:B------:R2:W1:Y:S01]  /*07b0*/  SYNCS.EXCH.64 URZ, [UR6+0x68], UR10 ;  /* 0x0000680a06ff75b2 */ /* 0x0004620008000100 */
[----:B------:R2:W1:Y:S02]  /*07c0*/  SYNCS.EXCH.64 URZ, [UR6+0x78], UR4 ;  /* 0x0000780406ff75b2 */ /* 0x0004640008000100 */
[----:B--2---:R-:W-:Y:S01]  /*07d0*/  NOP ;  /* 0x0000000000007918 */ /* 0x004fe20000000000 */
.L_x_10:
[----:B------:R-:W2:Y:S01]  /*07e0*/  SHFL.IDX PT, R2, R235, RZ, 0x1f ;  /* 0x00001fffeb027589 */ /* 0x000ea200000e0000 */
[----:B------:R-:W-:Y:S01]  /*07f0*/  NOP ;  /* 0x0000000000007918 */ /* 0x000fe20000000000 */
[----:B--2---:R-:W-:-:S13]  /*0800*/  ISETP.NE.AND P0, PT, R2, 0x3, PT ;  /* 0x000000030200780c */ /* 0x004fda0003f05270 */
[----:B------:R-:W-:Y:S05]  /*0810*/  @P0 BRA `(.L_x_11) ;  /* 0x0000000000300947 */ /* 0x000fea0003800000 */
[----:B-1----:R-:W1:Y:S01]  /*0820*/  S2UR UR5, SR_CgaCtaId ;  /* 0x00000000000579c3 */ /* 0x002e620000008800 */
        /* <DEDUP_REMOVED lines=8> */
[----:B-1----:R2:W1:Y:S01]  /*08b0*/  SYNCS.EXCH.64 URZ, [UR5+0x80], UR10 ;  /* 0x0000800a05ff75b2 */ /* 0x0024620008000100 */
[----:B------:R2:W1:Y:S02]  /*08c0*/  SYNCS.EXCH.64 URZ, [UR5+0x88], UR10 ;  /* 0x0000880a05ff75b2 */ /* 0x0004640008000100 */
[----:B--2---:R-:W-:Y:S01]  /*08d0*/  NOP ;  /* 0x0000000000007918 */ /* 0x004fe20000000000 */
.L_x_11:
[----:B------:R-:W2:Y:S01]  /*08e0*/  SHFL.IDX PT, R2, R235, RZ, 0x1f ;  /* 0x00001fffeb027589 */ /* 0x000ea200000e0000 */
[----:B------:R-:W-:Y:S01]  /*08f0*/  NOP ;  /* 0x0000000000007918 */ /* 0x000fe20000000000 */
[----:B--2---:R-:W-:-:S13]  /*0900*/  ISETP.NE.AND P0, PT, R2, 0x4, PT ;  /* 0x000000040200780c */ /* 0x004fda0003f05270 */
[----:B------:R-:W-:Y:S05]  /*0910*/  @P0 BRA `(.L_x_12) ;  /* 0x00000000004c0947 */ /* 0x000fea0003800000 */
[----:B-1----:R-:W1:Y:S01]  /*0920*/  S2UR UR5, SR_CgaCtaId ;  /* 0x00000000000579c3 */ /* 0x002e620000008800 */
[----:B------:R-:W-:Y:S01]  /*0930*/  UMOV UR9, 0x100 ;  /* 0x0000010000097882 */ /* 0x000fe20000000000 */
[----:B------:R-:W-:Y:S01]  /*0940*/  UMOV UR6, 0x400 ;  /* 0x0000040000067882 */ /* 0x000fe20000000000 */
[----:B------:R-:W-:Y:S01]  /*0950*/  USEL UR9, UR9, 0xe0, UP2 ;  /* 0x000000e009097887 */ /* 0x000fe20009000000 */
[----:B------:R-:W-:Y:S01]  /*0960*/  UMOV UR4, 0x1 ;  /* 0x0000000100047882 */ /* 0x000fe20000000000 */
[----:B------:R-:W-:Y:S01]  /*0970*/  ELECT P0, URZ, PT ;  /* 0x0000000000ff782f */ /* 0x000fe20003800000 */
[----:B------:R-:W-:-:S04]  /*0980*/  UIADD3 UR10, UPT, UPT, -UR4, 0x100000, URZ ;  /* 0x00100000040a7890 */ /* 0x000fc8000fffe1ff */
[----:B------:R-:W-:Y:S02]  /*0990*/  USHF.L.U32 UR11, UR10, 0xb, URZ ;  /* 0x0000000b0a0b7899 */ /* 0x000fe400080006ff */
[----:B------:R-:W-:Y:S02]  /*09a0*/  USHF.L.U32 UR10, UR10, 0x1, URZ ;  /* 0x000000010a0a7899 */ /* 0x000fe400080006ff */
[----:B------:R-:W-:-:S04]  /*09b0*/  UIADD3 UR12, UPT, UPT, -UR9, 0x100000, URZ ;  /* 0x00100000090c7890 */ /* 0x000fc8000fffe1ff */
[----:B------:R-:W-:Y:S02]  /*09c0*/  USHF.L.U32 UR13, UR12, 0xb, URZ ;  /* 0x0000000b0c0d7899 */ /* 0x000fe400080006ff */
[----:B------:R-:W-:Y:S02]  /*09d0*/  USHF.L.U32 UR12, UR12, 0x1, URZ ;  /* 0x000000010c0c7899 */ /* 0x000fe400080006ff */
[----:B-1----:R-:W-:Y:S01]  /*09e0*/  ULEA UR5, UR5, UR6, 0x18 ;  /* 0x0000000605057291 */ /* 0x002fe2000f8ec0ff */
[----:B------:R-:W1:Y:S11]  /*09f0*/  FENCE.VIEW.ASYNC.S ;  /* 0x00000000000073c6 */ /* 0x000e760000000000 */
[----:B-1----:R2:W1:Y:S01]  /*0a00*/  SYNCS.EXCH.64 URZ, [UR5+0x90], UR10 ;  /* 0x0000900a05ff75b2 */ /* 0x0024620008000100 */
[----:B------:R2:W1:Y:S01]  /*0a10*/  SYNCS.EXCH.64 URZ, [UR5+0xa0], UR12 ;  /* 0x0000a00c05ff75b2 */ /* 0x0004620008000100 */
[----:B------:R2:W1:Y:S01]  /*0a20*/  SYNCS.EXCH.64 URZ, [UR5+0x98], UR10 ;  /* 0x0000980a05ff75b2 */ /* 0x0004620008000100 */
[----:B------:R2:W1:Y:S02]  /*0a30*/  SYNCS.EXCH.64 URZ, [UR5+0xa8], UR12 ;  /* 0x0000a80c05ff75b2 */ /* 0x0004640008000100 */
[----:B--2---:R-:W-:Y:S01]  /*0a40*/  NOP ;  /* 0x0000000000007918 */ /* 0x004fe20000000000 */
.L_x_12:
        /* <DEDUP_REMOVED lines=20> */
[----:B------:R2:W1:Y:S01]  /*0b90*/  SYNCS.EXCH.64 URZ, [UR6+0xd8], UR4 ;  /* 0x0000d80406ff75b2 */ /* 0x0004620008000100 */
[----:B------:R2:W1:Y:S01]  /*0ba0*/  SYNCS.EXCH.64 URZ, [UR6+0xc0], UR10 ;  /* 0x0000c00a06ff75b2 */ /* 0x0004620008000100 */
[----:B------:R2:W1:Y:S01]  /*0bb0*/  SYNCS.EXCH.64 URZ, [UR6+0xe0], UR4 ;  /* 0x0000e00406ff75b2 */ /* 0x0004620008000100 */
[----:B------:R2:W1:Y:S01]  /*0bc0*/  SYNCS.EXCH.64 URZ, [UR6+0xc8], UR10 ;  /* 0x0000c80a06ff75b2 */ /* 0x0004620008000100 */
[----:B------:R2:W1:Y:S02]  /*0bd0*/  SYNCS.EXCH.64 URZ, [UR6+0xe8], UR4 ;  /* 0x0000e80406ff75b2 */ /* 0x0004640008000100 */
[----:B--2---:R-:W-:Y:S01]  /*0be0*/  NOP ;  /* 0x0000000000007918 */ /* 0x004fe20000000000 */
.L_x_13:
        /* <DEDUP_REMOVED lines=18> */
.L_x_14:
[----:B-1----:R-:W1:Y:S01]  /*0d10*/  S2UR UR5, SR_CTAID.X ;  /* 0x00000000000579c3 */ /* 0x002e620000002500 */
[----:B------:R-:W-:-:S05]  /*0d20*/  CS2R.32 R229, SR_CgaSize ;  /* 0x0000000000e57805 */ /* 0x000fca0000008a00 */
[----:B------:R-:W-:-:S05]  /*0d30*/  IMAD R229, R229, -0xa0, RZ ;  /* 0xffffff60e5e57824 */ /* 0x000fca00078e02ff */
[----:B------:R-:W-:-:S14]  /*0d40*/  R2UR UR9, R229 ;  /* 0x00000000e50972ca */ /* 0x000fdc00000e0000 */
[----:B------:R-:W2:Y:S01]  /*0d50*/  LDCU UR9, c[0x0][UR9+0x2b0] ;  /* 0x00005600090977ac */ /* 0x000ea20008000800 */
[----:B------:R-:W-:Y:S01]  /*0d60*/  NOP ;  /* 0x0000000000007918 */ /* 0x000fe20000000000 */
[----:B------:R-:W-:-:S05]  /*0d70*/  CS2R.32 R229, SR_CgaSize ;  /* 0x0000000000e57805 */ /* 0x000fca0000008a00 */
[----:B------:R-:W-:-:S05]  /*0d80*/  IMAD R229, R229, -0xa0, RZ ;  /* 0xffffff60e5e57824 */ /* 0x000fca00078e02ff */
[----:B------:R-:W-:-:S14]  /*0d90*/  R2UR UR6, R229 ;  /* 0x00000000e50672ca */ /* 0x000fdc00000e0000 */
[----:B------:R-:W3:Y:S01]  /*0da0*/  LDCU UR6, c[0x0][UR6+0x2b4] ;  /* 0x00005680060677ac */ /* 0x000ee20008000800 */
[----:B------:R-:W4:Y:S08]  /*0db0*/  S2UR UR4, SR_CTAID.Y ;  /* 0x00000000000479c3 */ /* 0x000f300000002600 */
[----:B------:R-:W3:Y:S01]  /*0dc0*/  LDC R9, c[0x0][0xb24] ;  /* 0x0002c900ff097b82 */ /* 0x000ee20000000800 */
[----:B-1----:R-:W-:-:S02]  /*0dd0*/  I2FP.F32.U32 R4, UR5 ;  /* 0x0000000500047c45 */ /* 0x002fc40008201000 */
[----:B------:R-:W-:-:S05]  /*0de0*/  CS2R.32 R5, SR_CgaSize ;  /* 0x0000000000057805 */ /* 0x000fca0000008a00 */
[----:B------:R-:W-:-:S06]  /*0df0*/  IMAD R5, R5, -0xa0, RZ ;  /* 0xffffff6005057824 */ /* 0x000fcc00078e02ff */
[----:B------:R-:W1:Y:S01]  /*0e00*/  LDC R5, c[0x0][R5+0x2a0] ;  /* 0x0000a80005057b82 */ /* 0x000e620000000800 */
[----:B------:R-:W-:Y:S01]  /*0e10*/  MOV R229, UR5 ;  /* 0x0000000500e57c02 */ /* 0x000fe20008000f00 */
[----:B--2---:R-:W-:Y:S01]  /*0e20*/  FMUL R4, R4, UR9 ;  /* 0x0000000904047c20 */ /* 0x004fe20008400000 */
[----:B----4-:R-:W-:Y:S02]  /*0e30*/  I2FP.F32.U32 R2, UR4 ;  /* 0x0000000400027c45 */ /* 0x010fe40008201000 */
[----:B------:R-:W-:-:S05]  /*0e40*/  CS2R.32 R3, SR_CgaSize ;  /* 0x0000000000037805 */ /* 0x000fca0000008a00 */
[----:B------:R-:W-:-:S06]  /*0e50*/  IMAD R3, R3, -0xa0, RZ ;  /* 0xffffff6003037824 */ /* 0x000fcc00078e02ff */
[----:B------:R-:W2:Y:S01]  /*0e60*/  LDC R3, c[0x0][R3+0x2a4] ;  /* 0x0000a90003037b82 */ /* 0x000ea20000000800 */
[----:B------:R-:W4:Y:S01]  /*0e70*/  F2I.U32.TRUNC.NTZ R228, R4 ;  /* 0x0000000400e47305 */ /* 0x000f22000020f000 */
[----:B------:R-:W-:Y:S01]  /*0e80*/  MOV R219, UR4 ;  /* 0x0000000400db7c02 */ /* 0x000fe20008000f00 */
[----:B---3--:R-:W-:-:S05]  /*0e90*/  FMUL R2, R2, UR6 ;  /* 0x0000000602027c20 */ /* 0x008fca0008400000 */
[----:B------:R-:W-:Y:S01]  /*0ea0*/  BAR.SYNC.DEFER_BLOCKING 0x0 ;  /* 0x0000000000007b1d */ /* 0x000fe20000010000 */
[----:B------:R-:W-:-:S05]  /*0eb0*/  ISETP.GE.AND P0, PT, R9, 0x1, PT ;  /* 0x000000010900780c */ /* 0x000fca0003f06270 */
[----:B------:R-:W3:Y:S02]  /*0ec0*/  F2I.U32.TRUNC.NTZ R218, R2 ;  /* 0x0000000200da7305 */ /* 0x000ee4000020f000 */
[----:B------:R-:W2:Y:S01]  /*0ed0*/  S2UR UR36, SR_CTAID.Z ;  /* 0x00000000002479c3 */ /* 0x000ea20000002700 */
[----:B----4-:R-:W-:-:S05]  /*0ee0*/  IADD3 R228, PT, PT, -R228, RZ, RZ ;  /* 0x000000ffe4e47210 */ /* 0x010fca0007ffe1ff */
[----:B-1----:R-:W-:Y:S01]  /*0ef0*/  IMAD R228, R5, R228, UR5 ;  /* 0x0000000505e47e24 */ /* 0x002fe2000f8e02e4 */
[----:B---3--:R-:W-:-:S05]  /*0f00*/  IADD3 R218, PT, PT, -R218, RZ, RZ ;  /* 0x000000ffdada7210 */ /* 0x008fca0007ffe1ff */
[----:B--2---:R-:W-:Y:S01]  /*0f10*/  IMAD R218, R3, R218, UR4 ;  /* 0x0000000403da7e24 */ /* 0x004fe2000f8e02da */
[----:B------:R-:W-:Y:S06]  /*0f20*/  @!P0 BRA `(.L_x_15) ;  /* 0x0000000000b88947 */ /* 0x000fec0003800000 */
[----:B------:R-:W1:Y:S01]  /*0f30*/  LDC.64 R4, c[0x0][0xb18] ;  /* 0x0002c600ff047b82 */ /* 0x000e620000000a00 */
[----:B------:R-:W-:-:S07]  /*0f40*/  ISETP.NE.AND P0, PT, R9, 0x1, PT ;  /* 0x000000010900780c */ /* 0x000fce0003f05270 */
[----:B------:R-:W2:Y:S08]  /*0f50*/  LDC R10, c[0x0][0xb0c] ;  /* 0x0002c300ff0a7b82 */ /* 0x000eb00000000800 */
[----:B------:R-:W3:Y:S08]  /*0f60*/  LDC R11, c[0x0][0x370] ;  /* 0x0000dc00ff0b7b82 */ /* 0x000ef00000000800 */
[----:B------:R-:W4:Y:S01]  /*0f70*/  LDC R12, c[0x0][0x374] ;  /* 0x0000dd00ff0c7b82 */ /* 0x000f220000000800 */
[----:B-1----:R-:W-:-:S07]  /*0f80*/  ISETP.NE.AND P1, PT, R4, 0x1, PT ;  /* 0x000000010400780c */ /* 0x002fce0003f25270 */
[----:B------:R-:W3:Y:S01]  /*0f90*/  LDC.64 R6, c[0x0][0xb10] ;  /* 0x0002c400ff067b82 */ /* 0x000ee20000000a00 */
[----:B--2---:R-:W-:-:S07]  /*0fa0*/  ISETP.NE.AND P2, PT, R10, 0x1, PT ;  /* 0x000000010a00780c */ /* 0x004fce0003f45270 */
[----:B------:R-:W1:Y:S08]  /*0fb0*/  LDC R8, c[0x0][0xb20] ;  /* 0x0002c800ff087b82 */ /* 0x000e700000000800 */
[----:B------:R-:W2:Y:S01]  /*0fc0*/  LDC.64 R2, c[0x0][0xb28] ;  /* 0x0002ca00ff027b82 */ /* 0x000ea20000000a00 */
[----:B----4-:R-:W-:-:S04]  /*0fd0*/  IMAD.HI.U32 R13, R12, R5, RZ ;  /* 0x000000050c0d7227 */ /* 0x010fc800078e00ff */
[----:B------:R-:W-:-:S04]  /*0fe0*/  IMAD.HI.U32 R5, R219, R5, RZ ;  /* 0x00000005db057227 */ /* 0x000fc800078e00ff */
[----:B---3--:R-:W-:-:S04]  /*0ff0*/  IMAD.HI.U32 R14, R11, R6, RZ ;  /* 0x000000060b0e7227 */ /* 0x008fc800078e00ff */
[----:B------:R-:W-:Y:S01]  /*1000*/  IMAD.HI.U32 R16, R229, R6, RZ ;  /* 0x00000006e5107227 */ /* 0x000fe200078e00ff */
[-C--:B------:R-:W-:Y:S02]  /*1010*/  @P2 SHF.R.U32.HI R11, RZ, R7.reuse, R14 ;  /* 0x00000007ff0b2219 */ /* 0x080fe4000001160e */
[-C--:B-1----:R-:W-:Y:S02]  /*1020*/  @P1 SHF.R.U32.HI R12, RZ, R8.reuse, R13 ;  /* 0x00000008ff0c1219 */ /* 0x082fe4000001160d */
[----:B------:R-:W-:Y:S02]  /*1030*/  SHF.R.U32.HI R8, RZ, R8, R5 ;  /* 0x00000008ff087219 */ /* 0x000fe40000011605 */
[----:B------:R-:W-:Y:S02]  /*1040*/  SHF.R.U32.HI R16, RZ, R7, R16 ;  /* 0x00000007ff107219 */ /* 0x000fe40000011610 */
[----:B------:R-:W-:Y:S01]  /*1050*/  SEL R5, R219, R8, !P1 ;  /* 0x00000008db057207 */ /* 0x000fe20004800000 */
[----:B--2---:R-:W-:Y:S01]  /*1060*/  IMAD.HI.U32 R14, R12, R2, RZ ;  /* 0x000000020c0e7227 */ /* 0x004fe200078e00ff */
[----:B------:R-:W-:-:S03]  /*1070*/  SEL R7, R229, R16, !P2 ;  /* 0x00000010e5077207 */ /* 0x000fc60005000000 */
[----:B------:R-:W-:Y:S01]  /*1080*/  IMAD.HI.U32 R6, R11, R2, RZ ;  /* 0x000000020b067227 */ /* 0x000fe200078e00ff */
[----:B------:R-:W-:-:S04]  /*1090*/  @P0 SHF.R.U32.HI R12, RZ, R3, R14 ;  /* 0x00000003ff0c0219 */ /* 0x000fc8000001160e */
[----:B------:R-:W-:Y:S01]  /*10a0*/  @P0 SHF.R.U32.HI R11, RZ, R3, R6 ;  /* 0x00000003ff0b0219 */ /* 0x000fe20000011606 */
[----:B------:R-:W-:-:S04]  /*10b0*/  IMAD R12, R12, R9, RZ ;  /* 0x000000090c0c7224 */ /* 0x000fc800078e02ff */
[----:B------:R-:W-:Y:S01]  /*10c0*/  IMAD R6, R11, R9, RZ ;  /* 0x000000090b067224 */ /* 0x000fe200078e02ff */
[----:B------:R-:W-:-:S04]  /*10d0*/  ISETP.GE.AND P1, PT, R5, R12, PT ;  /* 0x0000000c0500720c */ /* 0x000fc80003f26270 */
[----:B------:R-:W-:Y:S01]  /*10e0*/  ISETP.GE.OR P1, PT, R7, R6, P1 ;  /* 0x000000060700720c */ /* 0x000fe20000f26670 */
[----:B------:R-:W-:-:S05]  /*10f0*/  IMAD.HI.U32 R6, R5, R2, RZ ;  /* 0x0000000205067227 */ /* 0x000fca00078e00ff */
[----:B------:R-:W-:-:S04]  /*1100*/  SHF.R.U32.HI R6, RZ, R3, R6 ;  /* 0x00000003ff067219 */ /* 0x000fc80000011606 */
[----:B------:R-:W-:-:S03]  /*1110*/  SEL R6, R5, R6, !P0 ;  /* 0x0000000605067207 */ /* 0x000fc60004000000 */
[----:B------:R-:W-:Y:S01]  /*1120*/  @!P1 IMAD.HI.U32 R8, R7, R2, RZ ;  /* 0x0000000207089227 */ /* 0x000fe200078e00ff */
[----:B------:R-:W-:-:S04]  /*1130*/  IADD3 R2, PT, PT, -R6, RZ, RZ ;  /* 0x000000ff06027210 */ /* 0x000fc80007ffe1ff */
[----:B------:R-:W-:Y:S01]  /*1140*/  @!P1 SHF.R.U32.HI R8, RZ, R3, R8 ;  /* 0x00000003ff089219 */ /* 0x000fe20000011608 */
[----:B------:R-:W-:-:S03]  /*1150*/  IMAD R2, R9, R2, R5 ;  /* 0x0000000209027224 */ /* 0x000fc600078e0205 */
[----:B------:R-:W-:Y:S02]  /*1160*/  @!P1 SEL R3, R7, R8, !P0 ;  /* 0x0000000807039207 */ /* 0x000fe40004000000 */
[----:B------:R-:W-:-:S03]  /*1170*/  IADD3 R8, PT, PT, -R5, RZ, RZ ;  /* 0x000000ff05087210 */ /* 0x000fc60007ffe1ff */
[--C-:B------:R-:W-:Y:S02]  /*1180*/  @!P1 IMAD.IADD R6, R6, 0x1, -R3.reuse ;  /* 0x0000000106069824 */ /* 0x100fe400078e0a03 */
[----:B------:R-:W-:Y:S01]  /*1190*/  @!P1 IMAD R3, R2, R11, R3 ;  /* 0x0000000b02039224 */ /* 0x000fe200078e0203 */
[----:B------:R-:W-:Y:S01]  /*11a0*/  IADD3 R2, PT, PT, -R7, RZ, RZ ;  /* 0x000000ff07027210 */ /* 0x000fe20007ffe1ff */
[----:B------:R-:W-:Y:S02]  /*11b0*/  @!P1 IMAD R5, R6, R9, R7 ;  /* 0x0000000906059224 */ /* 0x000fe400078e0207 */
[----:B------:R-:W-:Y:S02]  /*11c0*/  IMAD R8, R4, R8, R219 ;  /* 0x0000000804087224 */ /* 0x000fe400078e02db */
[----:B------:R-:W-:Y:S02]  /*11d0*/  @!P1 IMAD.MOV.U32 R7, RZ, RZ, R3 ;  /* 0x000000ffff079224 */ /* 0x000fe400078e0003 */
[----:B------:R-:W-:-:S02]  /*11e0*/  IMAD R2, R10, R2, R229 ;  /* 0x000000020a027224 */ /* 0x000fc400078e02e5 */
[----:B------:R-:W-:Y:S02]  /*11f0*/  IMAD R219, R5, R4, R8 ;  /* 0x0000000405db7224 */ /* 0x000fe400078e0208 */
[----:B------:R-:W-:Y:S02]  /*1200*/  IMAD R229, R7, R10, R2 ;  /* 0x0000000a07e57224 */ /* 0x000fe400078e0202 */
.L_x_15:
[----:B------:R-:W1:Y:S01]  /*1210*/  LDCU UR4, c[0x0][0xb30] ;  /* 0x00016600ff0477ac */ /* 0x000e620008000800 */
[----:B------:R-:W2:Y:S08]  /*1220*/  S2UR UR37, SR_CgaCtaId ;  /* 0x00000000002579c3 */ /* 0x000eb00000008800 */
[----:B------:R-:W3:Y:S01]  /*1230*/  LDC R108, c[0x0][0xb24] ;  /* 0x0002c900ff6c7b82 */ /* 0x000ee20000000800 */
[----:B-1----:R-:W-:-:S09]  /*1240*/  UISETP.NE.AND UP1, UPT, UR4, 0x1, UPT ;  /* 0x000000010400788c */ /* 0x002fd2000bf25270 */
[----:B--2---:R-:W-:Y:S05]  /*1250*/  BRA.U UP1, `(.L_x_16) ;  /* 0x0000000101407547 */ /* 0x004fea000b800000 */
[----:B------:R-:W1:Y:S08]  /*1260*/  LDC.64 R4, c[0x0][0xb10] ;  /* 0x0002c400ff047b82 */ /* 0x000e700000000a00 */
[----:B------:R-:W2:Y:S08]  /*1270*/  LDC.64 R2, c[0x0][0xb18] ;  /* 0x0002c600ff027b82 */ /* 0x000eb00000000a00 */
[----:B------:R-:W4:Y:S08]  /*1280*/  LDC R6, c[0x0][0xb20] ;  /* 0x0002c800ff067b82 */ /* 0x000f300000000800 */
[----:B------:R-:W3:Y:S01]  /*1290*/  LDC R8, c[0x0][0xb0c] ;  /* 0x0002c300ff087b82 */ /* 0x000ee20000000800 */
[----:B-1----:R-:W-:-:S05]  /*12a0*/  IMAD.HI.U32 R4, R229, R4, RZ ;  /* 0x00000004e5047227 */ /* 0x002fca00078e00ff */
[----:B------:R-:W-:Y:S01]  /*12b0*/  SHF.R.U32.HI R4, RZ, R5, R4 ;  /* 0x00000005ff047219 */ /* 0x000fe20000011604 */
[----:B--2---:R-:W-:Y:S01]  /*12c0*/  IMAD.HI.U32 R3, R219, R3, RZ ;  /* 0x00000003db037227 */ /* 0x004fe200078e00ff */
[----:B------:R-:W-:-:S04]  /*12d0*/  ISETP.NE.AND P0, PT, R2, 0x1, PT ;  /* 0x000000010200780c */ /* 0x000fc80003f05270 */
[----:B----4-:R-:W-:-:S04]  /*12e0*/  SHF.R.U32.HI R6, RZ, R6, R3 ;  /* 0x00000006ff067219 */ /* 0x010fc80000011603 */
[----:B------:R-:W-:Y:S02]  /*12f0*/  SEL R3, R219, R6, !P0 ;  /* 0x00000006db037207 */ /* 0x000fe40004000000 */
[----:B---3--:R-:W-:-:S04]  /*1300*/  ISETP.NE.AND P1, PT, R8, 0x1, PT ;  /* 0x000000010800780c */ /* 0x008fc80003f25270 */
[----:B------:R-:W-:-:S05]  /*1310*/  SEL R4, R229, R4, !P1 ;  /* 0x00000004e5047207 */ /* 0x000fca0004800000 */
[----:B------:R-:W-:Y:S02]  /*1320*/  IMAD.IADD R5, R3, 0x1, -R4 ;  /* 0x0000000103057824 */ /* 0x000fe400078e0a04 */
[----:B------:R-:W-:Y:S02]  /*1330*/  IMAD.IADD R3, R4, 0x1, -R3 ;  /* 0x0000000104037824 */ /* 0x000fe400078e0a03 */
[----:B------:R-:W-:Y:S02]  /*1340*/  IMAD R229, R5, R8, R229 ;  /* 0x0000000805e57224 */ /* 0x000fe400078e02e5 */
[----:B------:R-:W-:-:S07]  /*1350*/  IMAD R219, R3, R2, R219 ;  /* 0x0000000203db7224 */ /* 0x000fce00078e02db */
.L_x_16:
[----:B------:R-:W-:Y:S01]  /*1360*/  BAR.SYNC.DEFER_BLOCKING 0x0 ;  /* 0x0000000000007b1d */ /* 0x000fe20000010000 */
[----:B------:R-:W-:Y:S01]  /*1370*/  UISETP.NE.AND UP1, UPT, UR8, 0x2, UPT ;  /* 0x000000020800788c */ /* 0x000fe2000bf25270 */
[----:B------:R-:W-:Y:S02]  /*1380*/  ISETP.NE.OR P5, PT, R0, 0x2, !P5 ;  /* 0x000000020000780c */ /* 0x000fe40006fa5670 */
[----:B------:R-:W-:-:S06]  /*1390*/  LOP3.LUT R2, R241, 0x1f, RZ, 0xc0, !PT ;  /* 0x0000001ff1027812 */ /* 0x000fcc00078ec0ff */
[----:B------:R-:W-:Y:S05]  /*13a0*/  BRA.U UP1, `(.L_x_17) ;  /* 0x0000001101a87547 */ /* 0x000fea000b800000 */
[----:B------:R-:W1:Y:S01]  /*13b0*/  LDCU UR15, c[0x0][0x38c] ;  /* 0x00007180ff0f77ac */ /* 0x000e620008000800 */
[----:B------:R-:W2:Y:S01]  /*13c0*/  LDC R9, c[0x0][0x370] ;  /* 0x0000dc00ff097b82 */ /* 0x000ea20000000800 */
[----:B------:R-:W-:Y:S01]  /*13d0*/  PLOP3.LUT P1, PT, PT, PT, UP2, 0x80, 0x8 ;  /* 0x000000000008781c */ /* 0x000fe20003f2f028 */
[----:B------:R-:W-:Y:S01]  /*13e0*/  HFMA2 R12, -RZ, RZ, 0, 0 ;  /* 0x00000000ff0c7431 */ /* 0x000fe200000001ff */
[----:B------:R-:W-:Y:S01]  /*13f0*/  ISETP.EQ.OR P4, PT, R2, RZ, P5 ;  /* 0x000000ff0200720c */ /* 0x000fe20002f82670 */
[----:B------:R-:W-:Y:S01]  /*1400*/  IMAD.MOV.U32 R15, RZ, RZ, 0x1 ;  /* 0x00000001ff0f7424 */ /* 0x000fe200078e00ff */
[----:B------:R-:W-:Y:S01]  /*1410*/  PLOP3.LUT P1, PT, P1, PT, PT, 0x8, 0x80 ;  /* 0x000000000080781c */ /* 0x000fe20000f2e170 */
[----:B------:R-:W-:Y:S01]  /*1420*/  IMAD.MOV.U32 R14, RZ, RZ, RZ ;  /* 0x000000ffff0e7224 */ /* 0x000fe200078e00ff */
[----:B------:R-:W-:Y:S01]  /*1430*/  MOV R8, 0x1 ;  /* 0x0000000100087802 */ /* 0x000fe20000000f00 */
[----:B------:R-:W4:Y:S01]  /*1440*/  LDC R0, c[0x0][0x374] ;  /* 0x0000dd00ff007b82 */ /* 0x000f220000000800 */
[----:B------:R-:W-:Y:S01]  /*1450*/  IMAD.MOV.U32 R10, RZ, RZ, RZ ;  /* 0x000000ffff0a7224 */ /* 0x000fe200078e00ff */
[----:B------:R-:W2:Y:S01]  /*1460*/  LDCU.64 UR24, c[0x0][0x348] ;  /* 0x00006900ff1877ac */ /* 0x000ea20008000a00 */
[----:B------:R-:W-:Y:S01]  /*1470*/  UMOV UR13, URZ ;  /* 0x000000ff000d7c82 */ /* 0x000fe20008000000 */
[----:B-1----:R-:W-:-:S04]  /*1480*/  UIADD3 UR5, UPT, UPT, UR15, 0x3f, URZ ;  /* 0x0000003f0f057890 */ /* 0x002fc8000fffe0ff */
[----:B------:R-:W-:-:S04]  /*1490*/  USHF.R.S32.HI UR4, URZ, 0x1f, UR5 ;  /* 0x0000001fff047899 */ /* 0x000fc80008011405 */
[----:B------:R-:W-:-:S04]  /*14a0*/  ULEA.HI UR4, UR4, UR5, URZ, 0x6 ;  /* 0x0000000504047291 */ /* 0x000fc8000f8f30ff */
[----:B------:R-:W-:Y:S02]  /*14b0*/  USHF.R.S32.HI UR22, URZ, 0x6, UR4 ;  /* 0x00000006ff167899 */ /* 0x000fe40008011404 */
[----:B------:R-:W-:Y:S02]  /*14c0*/  UIADD3 UR4, UPT, UPT, UR15, -0x1, URZ ;  /* 0xffffffff0f047890 */ /* 0x000fe4000fffe0ff */
[----:B------:R-:W-:Y:S02]  /*14d0*/  UISETP.LT.U32.AND UP0, UPT, UR22, 0x6, UPT ;  /* 0x000000061600788c */ /* 0x000fe4000bf01070 */
[----:B------:R-:W-:Y:S02]  /*14e0*/  UISETP.GE.U32.AND UP1, UPT, UR4, -0x7f, UPT ;  /* 0xffffff810400788c */ /* 0x000fe4000bf26070 */
[----:B------:R-:W-:Y:S02]  /*14f0*/  USEL UR21, UR22, 0x6, UP0 ;  /* 0x0000000616157887 */ /* 0x000fe40008000000 */
[----:B------:R-:W-:-:S02]  /*1500*/  UIADD3 UR15, UPT, UPT, UR15, 0x7e, URZ ;  /* 0x0000007e0f0f7890 */ /* 0x000fc4000fffe0ff */
[----:B------:R-:W-:Y:S02]  /*1510*/  UIADD3 UR7, UPT, UPT, UR21, -0x1, URZ ;  /* 0xffffffff15077890 */ /* 0x000fe4000fffe0ff */
[----:B------:R-:W-:-:S03]  /*1520*/  UIADD3 UR14, UPT, UPT, UR22, -UR21, URZ ;  /* 0x80000015160e7290 */ /* 0x000fc6000fffe0ff */
[----:B------:R-:W-:-:S04]  /*1530*/  @UP1 UIADD3 UR7, UPT, UPT, UR21, URZ, URZ ;  /* 0x000000ff15071290 */ /* 0x000fc8000fffe0ff */
[----:B--2---:R-:W-:-:S12]  /*1540*/  UIADD3 UR7, UPT, UPT, UR7, 0x1, URZ ;  /* 0x0000000107077890 */ /* 0x004fd8000fffe0ff */
.L_x_35:
[----:B------:R-:W-:Y:S01]  /*1550*/  UISETP.NE.AND UP0, UPT, UR37, URZ, UPT ;  /* 0x000000ff2500728c */ /* 0x000fe2000bf05270 */
[----:B------:R-:W1:Y:S08]  /*1560*/  S2UR UR37, SR_CgaCtaId ;  /* 0x00000000002579c3 */ /* 0x000e700000008800 */
[----:B------:R-:W-:Y:S05]  /*1570*/  BRA.U UP0, `(.L_x_18) ;  /* 0x0000000100347547 */ /* 0x000fea000b800000 */
[----:B------:R-:W2:Y:S01]  /*1580*/  S2R R2, SR_CgaCtaId ;  /* 0x0000000000027919 */ /* 0x000ea20000008800 */
[----:B------:R-:W-:-:S04]  /*1590*/  MOV R3, 0x400 ;  /* 0x0000040000037802 */ /* 0x000fc80000000f00 */
[----:B--2---:R-:W-:Y:S02]  /*15a0*/  LEA R3, R2, R3, 0x18 ;  /* 0x0000000302037211 */ /* 0x004fe400078ec0ff */
[----:B------:R-:W-:-:S03]  /*15b0*/  SHF.L.U32 R2, R8, 0x1f, RZ ;  /* 0x0000001f08027819 */ /* 0x000fc600000006ff */
[----:B------:R-:W-:-:S04]  /*15c0*/  IMAD R3, R10, 0x8, R3 ;  /* 0x000000080a037824 */ /* 0x000fc800078e0203 */
[----:B------:R-:W2:Y:S02]  /*15d0*/  SYNCS.PHASECHK.TRANS64.TRYWAIT P0, [R3+URZ+0x100], R2 ;  /* 0x00010002030075a7 */ /* 0x000ea400080011ff */
[----:B--2---:R-:W-:Y:S05]  /*15e0*/  @!P0 BRA `(.L_x_19) ;  /* 0x0000007400488947 */ /* 0x004fea0003800000 */
.L_x_114:
[----:B------:R-:W-:Y:S01]  /*15f0*/  VIADD R10, R10, 0x1 ;  /* 0x000000010a0a7836 */ /* 0x000fe20000000000 */
[----:B------:R2:W-:Y:S04]  /*1600*/  SYNCS.ARRIVE.TRANS64.A1T0 RZ, [R3+URZ+0xf0], RZ ;  /* 0x0000f0ff03ff79a7 */ /* 0x0005e800081000ff */
[----:B------:R-:W-:-:S04]  /*1610*/  ISETP.NE.AND P0, PT, R10, 0x2, PT ;  /* 0x000000020a00780c */ /* 0x000fc80003f05270 */
[----:B------:R-:W-:Y:S02]  /*1620*/  SEL R10, R10, RZ, P0 ;  /* 0x000000ff0a0a7207 */ /* 0x000fe40000000000 */
[----:B--2---:R-:W-:-:S04]  /*1630*/  SEL R3, RZ, 0x1, P0 ;  /* 0x00000001ff037807 */ /* 0x004fc80000000000 */
[----:B------:R-:W-:-:S07]  /*1640*/  LOP3.LUT R8, R8, R3, RZ, 0x3c, !PT ;  /* 0x0000000308087212 */ /* 0x000fce00078e3cff */
.L_x_18:
[----:B------:R-:W-:Y:S01]  /*1650*/  UMOV UR4, 0x400 ;  /* 0x0000040000047882 */ /* 0x000fe20000000000 */
[----:B------:R-:W-:Y:S01]  /*1660*/  SHF.L.U32 R2, R15, 0x1f, RZ ;  /* 0x0000001f0f027819 */ /* 0x000fe200000006ff */
[----:B-1----:R-:W-:Y:S01]  /*1670*/  ULEA UR4, UR37, UR4, 0x18 ;  /* 0x0000000425047291 */ /* 0x002fe2000f8ec0ff */
[----:B------:R-:W-:Y:S01]  /*1680*/  R2UR UR35, R229 ;  /* 0x00000000e52372ca */ /* 0x000fe200000e0000 */
[----:B------:R-:W-:Y:S01]  /*1690*/  UISETP.GE.U32.AND UP0, UPT, UR15, 0x7f, UPT ;  /* 0x0000007f0f00788c */ /* 0x000fe2000bf06070 */
[----:B------:R-:W-:Y:S01]  /*16a0*/  R2UR UR11, R219 ;  /* 0x00000000db0b72ca */ /* 0x000fe200000e0000 */
[----:B------:R-:W-:Y:S01]  /*16b0*/  ULEA UR5, UR13, UR4, 0x3 ;  /* 0x000000040d057291 */ /* 0x000fe2000f8e18ff */
[----:B------:R-:W-:-:S08]  /*16c0*/  UMOV UR23, URZ ;  /* 0x000000ff00177c82 */ /* 0x000fd00008000000 */
[----:B------:R1:W2:Y:S01]  /*16d0*/  SYNCS.PHASECHK.TRANS64.TRYWAIT P0, [UR5+0x30], R2 ;  /* 0x00003002ff0075a7 */ /* 0x0002a20008001105 */
[----:B------:R-:W-:Y:S02]  /*16e0*/  USHF.L.U32 UR35, UR35, 0x6, URZ ;  /* 0x0000000623237899 */ /* 0x000fe400080006ff */
[----:B------:R-:W-:Y:S01]  /*16f0*/  UIMAD UR11, UR11, 0xb0, URZ ;  /* 0x000000b00b0b78a4 */ /* 0x000fe2000f8e02ff */
[----:B------:R-:W-:Y:S11]  /*1700*/  BRA.U !UP0, `(.L_x_20) ;  /* 0x0000000108a87547 */ /* 0x000ff6000b800000 */
[----:B------:R-:W-:Y:S01]  /*1710*/  UMOV UR16, URZ ;  /* 0x000000ff00107c82 */ /* 0x000fe20008000000 */
[----:B------:R-:W-:-:S05]  /*1720*/  UMOV UR6, UR13 ;  /* 0x0000000d00067c82 */ /* 0x000fca0008000000 */
.L_x_25:
[----:B--2---:R-:W-:Y:S01]  /*1730*/  @!P5 MOV R3, 0x7800 ;  /* 0x000078000003d802 */ /* 0x004fe20000000f00 */
[----:B-1----:R-:W-:Y:S01]  /*1740*/  ULEA UR33, UR6, UR4, 0x3 ;  /* 0x0000000406217291 */ /* 0x002fe2000f8e18ff */
[----:B--2---:R-:W-:Y:S11]  /*1750*/  @P0 BRA `(.L_x_21) ;  /* 0x00000000000c0947 */ /* 0x004ff60003800000 */
[----:B------:R-:W-:Y:S04]  /*1760*/  SHF.L.U32 R5, R15, 0x1f, RZ ;  /* 0x0000001f0f057819 */ /* 0x000fe800000006ff */
[----:B------:R-:W2:Y:S02]  /*1770*/  SYNCS.PHASECHK.TRANS64.TRYWAIT P0, [UR33+0x30], R5 ;  /* 0x00003005ff0075a7 */ /* 0x000ea40008001121 */
[----:B--2---:R-:W-:Y:S05]  /*1780*/  @!P0 BRA `(.L_x_22) ;  /* 0x0000007000f48947 */ /* 0x004fea0003800000 */
.L_x_21:
[----:B------:R2:W-:Y:S01]  /*1790*/  @!P5 SYNCS.ARRIVE.TRANS64 RZ, [UR33], R3 ;  /* 0x00000003ffffd9a7 */ /* 0x0005e20008000021 */
[----:B------:R-:W-:Y:S04]  /*17a0*/  BSSY.RECONVERGENT B0, `(.L_x_23) ;  /* 0x0000003000007945 */ /* 0x000fe80003800200 */
[----:B------:R-:W-:Y:S05]  /*17b0*/  @P4 BRA `(.L_x_24) ;  /* 0x0000000000044947 */ /* 0x000fea0003800000 */
[----:B------:R-:W-:Y:S05]  /*17c0*/  BPT.TRAP 0x1 ;  /* 0x000000040000795c */ /* 0x000fea0000300000 */
.L_x_24:
[----:B------:R-:W-:Y:S05]  /*17d0*/  BSYNC.RECONVERGENT B0 ;  /* 0x0000000000007941 */ /* 0x000fea0003800200 */
.L_x_23:
[----:B------:R-:W-:Y:S02]  /*17e0*/  UIADD3 UR13, UPT, UPT, UR6, 0x1, URZ ;  /* 0x00000001060d7890 */ /* 0x000fe4000fffe0ff */
[----:B------:R-:W-:Y:S02]  /*17f0*/  UIADD3 UR18, UP1, UPT, UR24, 0x80, URZ ;  /* 0x0000008018127890 */ /* 0x000fe4000ff3e0ff */
[----:B------:R-:W-:Y:S02]  /*1800*/  UISETP.NE.AND UP0, UPT, UR13, 0x6, UPT ;  /* 0x000000060d00788c */ /* 0x000fe4000bf05270 */
[----:B------:R-:W-:Y:S02]  /*1810*/  ULEA UR32, UR6, UR4, 0xd ;  /* 0x0000000406207291 */ /* 0x000fe4000f8e68ff */
[----:B------:R-:W-:Y:S02]  /*1820*/  USEL UR9, URZ, 0x1, UP0 ;  /* 0x00000001ff097887 */ /* 0x000fe40008000000 */
[----:B------:R-:W-:Y:S02]  /*1830*/  USEL UR13, UR13, URZ, UP0 ;  /* 0x000000ff0d0d7287 */ /* 0x000fe40008000000 */
[----:B------:R-:W-:Y:S02]  /*1840*/  USHF.L.U32 UR34, UR16, 0x6, URZ ;  /* 0x0000000610227899 */ /* 0x000fe400080006ff */
[----:B------:R-:W-:Y:S01]  /*1850*/  ULEA UR8, UR13, UR4, 0x3 ;  /* 0x000000040d087291 */ /* 0x000fe2000f8e18ff */
[----:B------:R-:W-:Y:S01]  /*1860*/  LOP3.LUT R15, R15, UR9, RZ, 0x3c, !PT ;  /* 0x000000090f0f7c12 */ /* 0x000fe2000f8e3cff */
[----:B------:R-:W-:Y:S02]  /*1870*/  UIADD3.X UR19, UPT, UPT, URZ, UR25, URZ, UP1, !UPT ;  /* 0x00000019ff137290 */ /* 0x000fe40008ffe4ff */
[----:B------:R-:W-:Y:S01]  /*1880*/  UIADD3 UR32, UPT, UPT, UR32, 0xb300, URZ ;  /* 0x0000b30020207890 */ /* 0x000fe2000fffe0ff */
[----:B-1----:R-:W-:Y:S01]  /*1890*/  SHF.L.U32 R2, R15, 0x1f, RZ ;  /* 0x0000001f0f027819 */ /* 0x002fe200000006ff */
[----:B------:R-:W-:Y:S02]  /*18a0*/  UIMAD UR5, UR6, 0x5800, UR4 ;  /* 0x00005800060578a4 */ /* 0x000fe4000f8e0204 */
[----:B------:R-:W-:Y:S01]  /*18b0*/  UIADD3 UR26, UP0, UPT, UR24, 0x180, URZ ;  /* 0x00000180181a7890 */ /* 0x000fe2000ff1e0ff */
[----:B------:R1:W1:Y:S01]  /*18c0*/  SYNCS.PHASECHK.TRANS64.TRYWAIT P0, [UR8+0x30], R2 ;  /* 0x00003002ff0075a7 */ /* 0x0002620008001108 */
[----:B------:R-:W-:Y:S01]  /*18d0*/  UMOV UR28, 0x0 ;  /* 0x00000000001c7882 */ /* 0x000fe20000000000 */
[----:B------:R-:W-:Y:S01]  /*18e0*/  UMOV UR29, 0x10000000 ;  /* 0x10000000001d7882 */ /* 0x000fe20000000000 */
[----:B------:R-:W-:Y:S01]  /*18f0*/  UIADD3 UR8, UPT, UPT, UR5, 0x17300, URZ ;  /* 0x0001730005087890 */ /* 0x000fe2000fffe0ff */
[----:B------:R1:W-:Y:S01]  /*1900*/  UTMALDG.3D [UR32], [UR18], desc[UR28] ;  /* 0x00001c20120075b4 */ /* 0x0003e20008011000 */
[----:B------:R-:W-:Y:S02]  /*1910*/  UIADD3.X UR27, UPT, UPT, URZ, UR25, URZ, UP0, !UPT ;  /* 0x00000019ff1b7290 */ /* 0x000fe400087fe4ff */
[----:B------:R-:W-:Y:S01]  /*1920*/  UIADD3 UR16, UPT, UPT, UR16, 0x1, URZ ;  /* 0x0000000110107890 */ /* 0x000fe2000fffe0ff */
[----:B------:R-:W-:Y:S01]  /*1930*/  UMOV UR12, UR36 ;  /* 0x00000024000c7c82 */ /* 0x000fe20008000000 */
[----:B------:R-:W-:Y:S01]  /*1940*/  UMOV UR9, UR33 ;  /* 0x0000002100097c82 */ /* 0x000fe20008000000 */
[----:B------:R-:W-:Y:S01]  /*1950*/  UMOV UR10, UR34 ;  /* 0x00000022000a7c82 */ /* 0x000fe20008000000 */
[----:B------:R-:W-:Y:S03]  /*1960*/  UISETP.NE.AND UP0, UPT, UR16, UR7, UPT ;  /* 0x000000071000728c */ /* 0x000fe6000bf05270 */
[----:B------:R1:W-:Y:S01]  /*1970*/  UTMALDG.3D [UR8], [UR26], desc[UR28] ;  /* 0x00001c081a0075b4 */ /* 0x0003e20008011000 */
[----:B------:R-:W-:Y:S01]  /*1980*/  UMOV UR23, UR7 ;  /* 0x0000000700177c82 */ /* 0x000fe20008000000 */
[----:B------:R-:W-:Y:S04]  /*1990*/  UMOV UR6, UR13 ;  /* 0x0000000d00067c82 */ /* 0x000fe80008000000 */
[----:B------:R-:W-:Y:S05]  /*19a0*/  BRA.U UP0, `(.L_x_25) ;  /* 0xfffffffd00607547 */ /* 0x000fea000b83ffff */
.L_x_20:
[----:B------:R-:W-:Y:S01]  /*19b0*/  ULEA UR5, UR13, UR4, 0x3 ;  /* 0x000000040d057291 */ /* 0x000fe2000f8e18ff */
[----:B-1----:R-:W-:Y:S01]  /*19c0*/  SHF.L.U32 R2, R15, 0x1f, RZ ;  /* 0x0000001f0f027819 */ /* 0x002fe200000006ff */
[----:B------:R-:W-:Y:S01]  /*19d0*/  @!P1 SYNCS.ARRIVE.TRANS64.A1T0 RZ, [UR4+0x88], RZ ;  /* 0x000088ffffff99a7 */ /* 0x000fe20008100004 */
[----:B------:R-:W-:-:S06]  /*19e0*/  UISETP.GT.AND UP0, UPT, UR22, UR21, UPT ;  /* 0x000000151600728c */ /* 0x000fcc000bf04270 */
[----:B--2---:R1:W2:Y:S03]  /*19f0*/  SYNCS.PHASECHK.TRANS64.TRYWAIT P0, [UR5+0x30], R2 ;  /* 0x00003002ff0075a7 */ /* 0x0042a60008001105 */
[----:B------:R-:W-:Y:S05]  /*1a00*/  BRA.U !UP0, `(.L_x_26) ;  /* 0x0000000108ac7547 */ /* 0x000fea000b800000 */
[----:B------:R-:W-:Y:S01]  /*1a10*/  UIADD3 UR26, UPT, UPT, UR14, UR23, URZ ;  /* 0x000000170e1a7290 */ /* 0x000fe2000fffe0ff */
[----:B------:R-:W-:-:S11]  /*1a20*/  UMOV UR6, UR13 ;  /* 0x0000000d00067c82 */ /* 0x000fd60008000000 */
.L_x_31:
[----:B--2---:R-:W-:Y:S01]  /*1a30*/  @!P5 MOV R3, 0x7800 ;  /* 0x000078000003d802 */ /* 0x004fe20000000f00 */
[----:B-1----:R-:W-:Y:S01]  /*1a40*/  ULEA UR17, UR6, UR4, 0x3 ;  /* 0x0000000406117291 */ /* 0x002fe2000f8e18ff */
[----:B--2---:R-:W-:Y:S11]  /*1a50*/  @P0 BRA `(.L_x_27) ;  /* 0x00000000000c0947 */ /* 0x004ff60003800000 */
[----:B------:R-:W-:Y:S04]  /*1a60*/  SHF.L.U32 R5, R15, 0x1f, RZ ;  /* 0x0000001f0f057819 */ /* 0x000fe800000006ff */
[----:B------:R-:W2:Y:S02]  /*1a70*/  SYNCS.PHASECHK.TRANS64.TRYWAIT P0, [UR17+0x30], R5 ;  /* 0x00003005ff0075a7 */ /* 0x000ea40008001111 */
[----:B--2---:R-:W-:Y:S05]  /*1a80*/  @!P0 BRA `(.L_x_28) ;  /* 0x00000070004c8947 */ /* 0x004fea0003800000 */
.L_x_27:
[----:B------:R2:W-:Y:S01]  /*1a90*/  @!P5 SYNCS.ARRIVE.TRANS64 RZ, [UR17], R3 ;  /* 0x00000003ffffd9a7 */ /* 0x0005e20008000011 */
[----:B------:R-:W-:Y:S04]  /*1aa0*/  BSSY.RECONVERGENT B0, `(.L_x_29) ;  /* 0x0000003000007945 */ /* 0x000fe80003800200 */
[----:B------:R-:W-:Y:S05]  /*1ab0*/  @P4 BRA `(.L_x_30) ;  /* 0x0000000000044947 */ /* 0x000fea0003800000 */
[----:B------:R-:W-:Y:S05]  /*1ac0*/  BPT.TRAP 0x1 ;  /* 0x000000040000795c */ /* 0x000fea0000300000 */
.L_x_30:
[----:B------:R-:W-:Y:S05]  /*1ad0*/  BSYNC.RECONVERGENT B0 ;  /* 0x0000000000007941 */ /* 0x000fea0003800200 */
.L_x_29:
[----:B------:R-:W-:Y:S02]  /*1ae0*/  UIADD3 UR13, UPT, UPT, UR6, 0x1, URZ ;  /* 0x00000001060d7890 */ /* 0x000fe4000fffe0ff */
[----:B------:R-:W-:Y:S02]  /*1af0*/  ULEA UR16, UR6, UR4, 0xd ;  /* 0x0000000406107291 */ /* 0x000fe4000f8e68ff */
[----:B------:R-:W-:Y:S02]  /*1b00*/  UISETP.NE.AND UP0, UPT, UR13, 0x6, UPT ;  /* 0x000000060d00788c */ /* 0x000fe4000bf05270 */
[----:B------:R-:W-:Y:S02]  /*1b10*/  UIADD3 UR32, UP1, UPT, UR24, 0x80, URZ ;  /* 0x0000008018207890 */ /* 0x000fe4000ff3e0ff */
[----:B------:R-:W-:Y:S02]  /*1b20*/  USEL UR9, URZ, 0x1, UP0 ;  /* 0x00000001ff097887 */ /* 0x000fe40008000000 */
[----:B------:R-:W-:Y:S02]  /*1b30*/  USEL UR13, UR13, URZ, UP0 ;  /* 0x000000ff0d0d7287 */ /* 0x000fe40008000000 */
[----:B------:R-:W-:Y:S02]  /*1b40*/  USHF.L.U32 UR18, UR23, 0x6, URZ ;  /* 0x0000000617127899 */ /* 0x000fe400080006ff */
[----:B------:R-:W-:Y:S01]  /*1b50*/  ULEA UR8, UR13, UR4, 0x3 ;  /* 0x000000040d087291 */ /* 0x000fe2000f8e18ff */
[----:B------:R-:W-:Y:S01]  /*1b60*/  LOP3.LUT R15, R15, UR9, RZ, 0x3c, !PT ;  /* 0x000000090f0f7c12 */ /* 0x000fe2000f8e3cff */
[----:B------:R-:W-:Y:S02]  /*1b70*/  UIADD3 UR16, UPT, UPT, UR16, 0xb300, URZ ;  /* 0x0000b30010107890 */ /* 0x000fe4000fffe0ff */
[----:B------:R-:W-:Y:S01]  /*1b80*/  UIADD3.X UR33, UPT, UPT, URZ, UR25, URZ, UP1, !UPT ;  /* 0x00000019ff217290 */ /* 0x000fe20008ffe4ff */
[----:B-1----:R-:W-:Y:S01]  /*1b90*/  SHF.L.U32 R2, R15, 0x1f, RZ ;  /* 0x0000001f0f027819 */ /* 0x002fe200000006ff */
[----:B------:R-:W-:Y:S02]  /*1ba0*/  UIMAD UR5, UR6, 0x5800, UR4 ;  /* 0x00005800060578a4 */ /* 0x000fe4000f8e0204 */
[----:B------:R-:W-:Y:S01]  /*1bb0*/  UIADD3 UR30, UP0, UPT, UR24, 0x180, URZ ;  /* 0x00000180181e7890 */ /* 0x000fe2000ff1e0ff */
[----:B------:R1:W1:Y:S01]  /*1bc0*/  SYNCS.PHASECHK.TRANS64.TRYWAIT P0, [UR8+0x30], R2 ;  /* 0x00003002ff0075a7 */ /* 0x0002620008001108 */
[----:B------:R-:W-:Y:S01]  /*1bd0*/  UIADD3 UR8, UPT, UPT, UR5, 0x17300, URZ ;  /* 0x0001730005087890 */ /* 0x000fe2000fffe0ff */
[----:B------:R-:W-:Y:S01]  /*1be0*/  UMOV UR28, 0x0 ;  /* 0x00000000001c7882 */ /* 0x000fe20000000000 */
[----:B------:R-:W-:Y:S01]  /*1bf0*/  UMOV UR29, 0x10000000 ;  /* 0x10000000001d7882 */ /* 0x000fe20000000000 */
[----:B------:R-:W-:Y:S01]  /*1c00*/  UMOV UR19, UR35 ;  /* 0x0000002300137c82 */ /* 0x000fe20008000000 */
[----:B------:R-:W-:Y:S01]  /*1c10*/  UMOV UR20, UR36 ;  /* 0x0000002400147c82 */ /* 0x000fe20008000000 */
[----:B------:R-:W-:Y:S01]  /*1c20*/  UIADD3.X UR31, UPT, UPT, URZ, UR25, URZ, UP0, !UPT ;  /* 0x00000019ff1f7290 */ /* 0x000fe200087fe4ff */
[----:B------:R1:W-:Y:S01]  /*1c30*/  UTMALDG.3D [UR16], [UR32], desc[UR28] ;  /* 0x00001c10200075b4 */ /* 0x0003e20008011000 */
[----:B------:R-:W-:Y:S01]  /*1c40*/  UIADD3 UR23, UPT, UPT, UR23, 0x1, URZ ;  /* 0x0000000117177890 */ /* 0x000fe2000fffe0ff */
[----:B------:R-:W-:Y:S01]  /*1c50*/  UMOV UR12, UR36 ;  /* 0x00000024000c7c82 */ /* 0x000fe20008000000 */
[----:B------:R-:W-:Y:S01]  /*1c60*/  UMOV UR9, UR17 ;  /* 0x0000001100097c82 */ /* 0x000fe20008000000 */
[----:B------:R-:W-:Y:S01]  /*1c70*/  UMOV UR10, UR18 ;  /* 0x00000012000a7c82 */ /* 0x000fe20008000000 */
[----:B------:R-:W-:Y:S03]  /*1c80*/  UISETP.NE.AND UP0, UPT, UR23, UR26, UPT ;  /* 0x0000001a1700728c */ /* 0x000fe6000bf05270 */
[----:B------:R1:W-:Y:S01]  /*1c90*/  UTMALDG.3D [UR8], [UR30], desc[UR28] ;  /* 0x00001c081e0075b4 */ /* 0x0003e20008011000 */
[----:B------:R-:W-:Y:S05]  /*1ca0*/  UMOV UR6, UR13 ;  /* 0x0000000d00067c82 */ /* 0x000fea0008000000 */
[----:B------:R-:W-:Y:S05]  /*1cb0*/  BRA.U UP0, `(.L_x_31) ;  /* 0xfffffffd005c7547 */ /* 0x000fea000b83ffff */
.L_x_26:
[----:B-1----:R-:W-:Y:S01]  /*1cc0*/  LEA R2, R14, UR4, 0x3 ;  /* 0x000000040e027c11 */ /* 0x002fe2000f8e18ff */
[----:B------:R-:W-:Y:S01]  /*1cd0*/  NOP ;  /* 0x0000000000007918 */ /* 0x000fe20000000000 */
[----:B--2---:R-:W-:Y:S02]  /*1ce0*/  SHF.L.U32 R3, R12, 0x1f, RZ ;  /* 0x0000001f0c037819 */ /* 0x004fe400000006ff */
[----:B------:R-:W-:Y:S02]  /*1cf0*/  LEA R4, R14, UR4, 0x4 ;  /* 0x000000040e047c11 */ /* 0x000fe4000f8e20ff */
[----:B------:R-:W1:Y:S02]  /*1d00*/  SYNCS.PHASECHK.TRANS64.TRYWAIT P0, [R2+URZ+0x90], R3 ;  /* 0x00009003020075a7 */ /* 0x000e6400080011ff */
[----:B-1----:R-:W-:Y:S05]  /*1d10*/  @!P0 BRA `(.L_x_32) ;  /* 0x0000006c00c08947 */ /* 0x002fea0003800000 */
.L_x_117:
[----:B------:R-:W2:Y:S01]  /*1d20*/  LDS.128 R4, [R4+0x120] ;  /* 0x0001200004047984 */ /* 0x000ea20000000c00 */
[----:B---3--:R-:W-:Y:S01]  /*1d30*/  ISETP.GE.AND P0, PT, R108, 0x1, PT ;  /* 0x000000016c00780c */ /* 0x008fe20003f06270 */
[----:B-1----:R-:W-:Y:S01]  /*1d40*/  VIADD R2, R2, 0xa0 ;  /* 0x000000a002027836 */ /* 0x002fe20000000000 */
[----:B------:R-:W-:Y:S01]  /*1d50*/  @!PT LDS RZ, [RZ] ;  /* 0x00000000fffff984 */ /* 0x000fe20000000800 */
[----:B------:R-:W-:Y:S01]  /*1d60*/  @!PT LDS RZ, [RZ] ;  /* 0x00000000fffff984 */ /* 0x000fe20000000800 */
[----:B------:R-:W-:Y:S01]  /*1d70*/  @!PT LDS RZ, [RZ] ;  /* 0x00000000fffff984 */ /* 0x000fe20000000800 */
[----:B------:R-:W-:Y:S01]  /*1d80*/  @!PT LDS RZ, [RZ] ;  /* 0x00000000fffff984 */ /* 0x000fe20000000800 */
[----:B------:R1:W-:Y:S06]  /*1d90*/  MEMBAR.ALL.CTA ;  /* 0x0000000000007992 */ /* 0x0003ec0000008000 */
[----:B-1----:R-:W1:Y:S01]  /*1da0*/  FENCE.VIEW.ASYNC.S ;  /* 0x00000000000073c6 */ /* 0x002e620000000000 */
[----:B------:R-:W-:-:S04]  /*1db0*/  PRMT R2, RZ, 0x654, R2 ;  /* 0x00000654ff027816 */ /* 0x000fc80000000002 */
[----:B-1----:R1:W-:Y:S01]  /*1dc0*/  SYNCS.ARRIVE.TRANS64.RED.A1T0 RZ, [R2+URZ], RZ ;  /* 0x000000ff02ff79a7 */ /* 0x0023e200081004ff */
[----:B--2---:R-:W-:-:S13]  /*1dd0*/  LOP3.LUT P2, RZ, R6, 0x1, RZ, 0xc0, !PT ;  /* 0x0000000106ff7812 */ /* 0x004fda000784c0ff */
[----:B------:R-:W-:Y:S01]  /*1de0*/  @P2 SHF.R.U32.HI R3, RZ, 0x10, R5 ;  /* 0x00000010ff032819 */ /* 0x000fe20000011605 */
[----:B------:R-:W-:Y:S01]  /*1df0*/  VOTEU.ANY UP0, P2 ;  /* 0x0000000000ff7886 */ /* 0x000fe20001000100 */
[----:B------:R-:W-:Y:S02]  /*1e00*/  @P2 MOV R13, R4 ;  /* 0x00000004000d2202 */ /* 0x000fe40000000f00 */
[----:B------:R-:W-:Y:S02]  /*1e10*/  @P2 R2UR.BROADCAST UR5, R3 ;  /* 0x00000000030522ca */ /* 0x000fe400008e0000 */
[----:B------:R-:W-:-:S11]  /*1e20*/  @P2 LOP3.LUT R11, R5, 0xffff, RZ, 0xc0, !PT ;  /* 0x0000ffff050b2812 */ /* 0x000fd600078ec0ff */
[----:B------:R-:W-:Y:S01]  /*1e30*/  @UP0 UMOV UR36, UR5 ;  /* 0x0000000500240c82 */ /* 0x000fe20008000000 */
[----:B-1----:R-:W-:Y:S05]  /*1e40*/  @!P0 BRA `(.L_x_33) ;  /* 0x0000000000b88947 */ /* 0x002fea0003800000 */
[----:B------:R-:W4:Y:S01]  /*1e50*/  LDC.64 R4, c[0x0][0xb18] ;  /* 0x0002c600ff047b82 */ /* 0x000f220000000a00 */
[----:B------:R-:W-:-:S07]  /*1e60*/  ISETP.NE.AND P3, PT, R108, 0x1, PT ;  /* 0x000000016c00780c */ /* 0x000fce0003f65270 */
[----:B------:R-:W1:Y:S08]  /*1e70*/  LDC.64 R6, c[0x0][0xb10] ;  /* 0x0002c400ff067b82 */ /* 0x000e700000000a00 */
[----:B------:R-:W2:Y:S08]  /*1e80*/  LDC R16, c[0x0][0xb20] ;  /* 0x0002c800ff107b82 */ /* 0x000eb00000000800 */
[----:B------:R-:W3:Y:S01]  /*1e90*/  LDC R18, c[0x0][0xb0c] ;  /* 0x0002c300ff127b82 */ /* 0x000ee20000000800 */
[----:B----4-:R-:W-:Y:S01]  /*1ea0*/  IMAD.HI.U32 R17, R0, R5, RZ ;  /* 0x0000000500117227 */ /* 0x010fe200078e00ff */
[----:B------:R-:W-:-:S03]  /*1eb0*/  ISETP.NE.AND P0, PT, R4, 0x1, PT ;  /* 0x000000010400780c */ /* 0x000fc60003f05270 */
[----:B------:R-:W-:-:S03]  /*1ec0*/  IMAD.HI.U32 R5, R11, R5, RZ ;  /* 0x000000050b057227 */ /* 0x000fc600078e00ff */
[----:B------:R-:W4:Y:S01]  /*1ed0*/  LDC.64 R2, c[0x0][0xb28] ;  /* 0x0002ca00ff027b82 */ /* 0x000f220000000a00 */
[----:B-1----:R-:W-:-:S04]  /*1ee0*/  IMAD.HI.U32 R20, R9, R6, RZ ;  /* 0x0000000609147227 */ /* 0x002fc800078e00ff */
[----:B------:R-:W-:Y:S01]  /*1ef0*/  IMAD.HI.U32 R22, R13, R6, RZ ;  /* 0x000000060d167227 */ /* 0x000fe200078e00ff */
[----:B------:R-:W-:Y:S02]  /*1f00*/  SHF.R.U32.HI R20, RZ, R7, R20 ;  /* 0x00000007ff147219 */ /* 0x000fe40000011614 */
[-C--:B--2---:R-:W-:Y:S02]  /*1f10*/  SHF.R.U32.HI R17, RZ, R16.reuse, R17 ;  /* 0x00000010ff117219 */ /* 0x084fe40000011611 */
[----:B------:R-:W-:Y:S02]  /*1f20*/  SHF.R.U32.HI R16, RZ, R16, R5 ;  /* 0x00000010ff107219 */ /* 0x000fe40000011605 */
[----:B------:R-:W-:Y:S02]  /*1f30*/  SEL R17, R0, R17, !P0 ;  /* 0x0000001100117207 */ /* 0x000fe40004000000 */
[----:B------:R-:W-:Y:S02]  /*1f40*/  SHF.R.U32.HI R22, RZ, R7, R22 ;  /* 0x00000007ff167219 */ /* 0x000fe40000011616 */
[----:B---3--:R-:W-:-:S02]  /*1f50*/  ISETP.NE.AND P1, PT, R18, 0x1, PT ;  /* 0x000000011200780c */ /* 0x008fc40003f25270 */
[----:B------:R-:W-:Y:S02]  /*1f60*/  SEL R5, R11, R16, !P0 ;  /* 0x000000100b057207 */ /* 0x000fe40004000000 */
[----:B------:R-:W-:Y:S02]  /*1f70*/  SEL R19, R9, R20, !P1 ;  /* 0x0000001409137207 */ /* 0x000fe40004800000 */
[----:B------:R-:W-:Y:S01]  /*1f80*/  SEL R7, R13, R22, !P1 ;  /* 0x000000160d077207 */ /* 0x000fe20004800000 */
[----:B----4-:R-:W-:-:S04]  /*1f90*/  IMAD.HI.U32 R20, R17, R2, RZ ;  /* 0x0000000211147227 */ /* 0x010fc800078e00ff */
        /* <DEDUP_REMOVED lines=10> */
[----:B------:R-:W-:-:S04]  /*2040*/  @!P0 IMAD.HI.U32 R16, R7, R2, RZ ;  /* 0x0000000207108227 */ /* 0x000fc800078e00ff */
[----:B------:R-:W-:Y:S01]  /*2050*/  IMAD.MOV R2, RZ, RZ, -R6 ;  /* 0x000000ffff027224 */ /* 0x000fe200078e0a06 */
[----:B------:R-:W-:-:S03]  /*2060*/  @!P0 SHF.R.U32.HI R16, RZ, R3, R16 ;  /* 0x00000003ff108219 */ /* 0x000fc60000011610 */
[----:B------:R-:W-:Y:S01]  /*2070*/  IMAD R2, R108, R2, R5 ;  /* 0x000000026c027224 */ /* 0x000fe200078e0205 */
        /* <DEDUP_REMOVED lines=11> */
.L_x_33:
[----:B------:R-:W1:Y:S02]  /*2130*/  LDCU UR5, c[0x0][0xb30] ;  /* 0x00016600ff0577ac */ /* 0x000e640008000800 */
[----:B-1----:R-:W-:-:S09]  /*2140*/  UISETP.NE.AND UP0, UPT, UR5, 0x1, UPT ;  /* 0x000000010500788c */ /* 0x002fd2000bf05270 */
[----:B------:R-:W-:Y:S05]  /*2150*/  BRA.U UP0, `(.L_x_34) ;  /* 0x0000000100407547 */ /* 0x000fea000b800000 */
[----:B------:R-:W1:Y:S08]  /*2160*/  LDC.64 R4, c[0x0][0xb10] ;  /* 0x0002c400ff047b82 */ /* 0x000e700000000a00 */
[----:B------:R-:W2:Y:S08]  /*2170*/  LDC.64 R2, c[0x0][0xb18] ;  /* 0x0002c600ff027b82 */ /* 0x000eb00000000a00 */
[----:B------:R-:W3:Y:S08]  /*2180*/  LDC R6, c[0x0][0xb20] ;  /* 0x0002c800ff067b82 */ /* 0x000ef00000000800 */
[----:B------:R-:W4:Y:S01]  /*2190*/  LDC R16, c[0x0][0xb0c] ;  /* 0x0002c300ff107b82 */ /* 0x000f220000000800 */
[----:B-1----:R-:W-:-:S05]  /*21a0*/  IMAD.HI.U32 R4, R13, R4, RZ ;  /* 0x000000040d047227 */ /* 0x002fca00078e00ff */
[----:B------:R-:W-:Y:S01]  /*21b0*/  SHF.R.U32.HI R4, RZ, R5, R4 ;  /* 0x00000005ff047219 */ /* 0x000fe20000011604 */
[----:B--2---:R-:W-:Y:S01]  /*21c0*/  IMAD.HI.U32 R3, R11, R3, RZ ;  /* 0x000000030b037227 */ /* 0x004fe200078e00ff */
[----:B------:R-:W-:-:S04]  /*21d0*/  ISETP.NE.AND P0, PT, R2, 0x1, PT ;  /* 0x000000010200780c */ /* 0x000fc80003f05270 */
[----:B---3--:R-:W-:-:S04]  /*21e0*/  SHF.R.U32.HI R6, RZ, R6, R3 ;  /* 0x00000006ff067219 */ /* 0x008fc80000011603 */
[----:B------:R-:W-:Y:S02]  /*21f0*/  SEL R3, R11, R6, !P0 ;  /* 0x000000060b037207 */ /* 0x000fe40004000000 */
[----:B----4-:R-:W-:-:S04]  /*2200*/  ISETP.NE.AND P1, PT, R16, 0x1, PT ;  /* 0x000000011000780c */ /* 0x010fc80003f25270 */
[----:B------:R-:W-:-:S05]  /*2210*/  SEL R4, R13, R4, !P1 ;  /* 0x000000040d047207 */ /* 0x000fca0004800000 */
[----:B------:R-:W-:Y:S02]  /*2220*/  IMAD.IADD R5, R3, 0x1, -R4 ;  /* 0x0000000103057824 */ /* 0x000fe400078e0a04 */
[----:B------:R-:W-:Y:S02]  /*2230*/  IMAD.IADD R3, R4, 0x1, -R3 ;  /* 0x0000000104037824 */ /* 0x000fe400078e0a03 */
[----:B------:R-:W-:Y:S02]  /*2240*/  IMAD R13, R5, R16, R13 ;  /* 0x00000010050d7224 */ /* 0x000fe400078e020d */
[----:B------:R-:W-:-:S07]  /*2250*/  IMAD R11, R3, R2, R11 ;  /* 0x00000002030b7224 */ /* 0x000fce00078e020b */
.L_x_34:
[----:B------:R-:W-:Y:S01]  /*2260*/  VIADD R14, R14, 0x1 ;  /* 0x000000010e0e7836 */ /* 0x000fe20000000000 */
[----:B------:R-:W-:Y:S01]  /*2270*/  PLOP3.LUT P1, PT, PT, PT, PT, 0x80, 0x8 ;  /* 0x000000000008781c */ /* 0x000fe20003f2f070 */
[----:B------:R-:W-:Y:S02]  /*2280*/  IMAD.IADD R229, R13, 0x1, R228 ;  /* 0x000000010de57824 */ /* 0x000fe400078e02e4 */
[----:B------:R-:W-:Y:S01]  /*2290*/  IMAD.IADD R219, R11, 0x1, R218 ;  /* 0x000000010bdb7824 */ /* 0x000fe200078e02da */
[----:B------:R-:W-:-:S04]  /*22a0*/  ISETP.NE.AND P0, PT, R14, 0x2, PT ;  /* 0x000000020e00780c */ /* 0x000fc80003f05270 */
[----:B------:R-:W-:Y:S02]  /*22b0*/  SEL R3, RZ, 0x1, P0 ;  /* 0x00000001ff037807 */ /* 0x000fe40000000000 */
[----:B------:R-:W-:Y:S02]  /*22c0*/  SEL R14, R14, RZ, P0 ;  /* 0x000000ff0e0e7207 */ /* 0x000fe40000000000 */
[----:B------:R-:W-:Y:S01]  /*22d0*/  LOP3.LUT R12, R12, R3, RZ, 0x3c, !PT ;  /* 0x000000030c0c7212 */ /* 0x000fe200078e3cff */
[----:B------:R-:W-:Y:S06]  /*22e0*/  @P2 BRA `(.L_x_35) ;  /* 0xfffffff000982947 */ /* 0x000fec000383ffff */
[----:B------:R-:W-:Y:S01]  /*22f0*/  UIADD3 UR4, UPT, UPT, UR4, 0x30, URZ ;  /* 0x0000003004047890 */ /* 0x000fe2000fffe0ff */
[----:B------:R-:W-:-:S03]  /*2300*/  SHF.L.U32 R3, R15, 0x1f, RZ ;  /* 0x0000001f0f037819 */ /* 0x000fc600000006ff */
[----:B------:R-:W-:-:S09]  /*2310*/  ULEA UR5, UR13, UR4, 0x3 ;  /* 0x000000040d057291 */ /* 0x000fd2000f8e18ff */
[----:B------:R-:W1:Y:S02]  /*2320*/  SYNCS.PHASECHK.TRANS64.TRYWAIT P0, [UR5], R3 ;  /* 0x00000003ff0075a7 */ /* 0x000e640008001105 */
[----:B-1----:R-:W-:Y:S05]  /*2330*/  @!P0 BRA `(.L_x_36) ;  /* 0x00000068004c8947 */ /* 0x002fea0003800000 */
.L_x_119:
[----:B------:R-:W-:-:S04]  /*2340*/  UIADD3 UR6, UPT, UPT, UR13, 0x1, URZ ;  /* 0x000000010d067890 */ /* 0x000fc8000fffe0ff */
[----:B------:R-:W-:-:S04]  /*2350*/  UISETP.NE.AND UP0, UPT, UR6, 0x6, UPT ;  /* 0x000000060600788c */ /* 0x000fc8000bf05270 */
[----:B------:R-:W-:Y:S02]  /*2360*/  USEL UR7, URZ, 0x1, UP0 ;  /* 0x00000001ff077887 */ /* 0x000fe40008000000 */
[----:B------:R-:W-:-:S04]  /*2370*/  USEL UR6, UR6, URZ, UP0 ;  /* 0x000000ff06067287 */ /* 0x000fc80008000000 */
[----:B------:R-:W-:Y:S01]  /*2380*/  ULEA UR5, UR6, UR4, 0x3 ;  /* 0x0000000406057291 */ /* 0x000fe2000f8e18ff */
[----:B------:R-:W-:-:S04]  /*2390*/  LOP3.LUT R2, R15, UR7, RZ, 0x3c, !PT ;  /* 0x000000070f027c12 */ /* 0x000fc8000f8e3cff */
[----:B-1----:R-:W-:-:S04]  /*23a0*/  SHF.L.U32 R3, R2, 0x1f, RZ ;  /* 0x0000001f02037819 */ /* 0x002fc800000006ff */
[----:B------:R-:W1:Y:S02]  /*23b0*/  SYNCS.PHASECHK.TRANS64.TRYWAIT P0, [UR5], R3 ;  /* 0x00000003ff0075a7 */ /* 0x000e640008001105 */
[----:B-1----:R-:W-:Y:S05]  /*23c0*/  @!P0 BRA `(.L_x_37) ;  /* 0x0000006800408947 */ /* 0x002fea0003800000 */
.L_x_121:
        /* <DEDUP_REMOVED lines=9> */
.L_x_123:
        /* <DEDUP_REMOVED lines=9> */
.L_x_125:
        /* <DEDUP_REMOVED lines=9> */
.L_x_127:
[----:B------:R-:W-:-:S04]  /*2580*/  UIADD3 UR6, UPT, UPT, UR6, 0x1, URZ ;  /* 0x0000000106067890 */ /* 0x000fc8000fffe0ff */
[----:B------:R-:W-:-:S04]  /*2590*/  UISETP.NE.AND UP0, UPT, UR6, 0x6, UPT ;  /* 0x000000060600788c */ /* 0x000fc8000bf05270 */
[----:B------:R-:W-:Y:S02]  /*25a0*/  USEL UR5, URZ, 0x1, UP0 ;  /* 0x00000001ff057887 */ /* 0x000fe40008000000 */
[----:B------:R-:W-:-:S04]  /*25b0*/  USEL UR6, UR6, URZ, UP0 ;  /* 0x000000ff06067287 */ /* 0x000fc80008000000 */
[----:B------:R-:W-:Y:S01]  /*25c0*/  ULEA UR6, UR6, UR4, 0x3 ;  /* 0x0000000406067291 */ /* 0x000fe2000f8e18ff */
[----:B-1----:R-:W-:-:S04]  /*25d0*/  LOP3.LUT R3, R2, UR5, RZ, 0x3c, !PT ;  /* 0x0000000502037c12 */ /* 0x002fc8000f8e3cff */
[----:B------:R-:W-:Y:S01]  /*25e0*/  SHF.L.U32 R3, R3, 0x1f, RZ ;  /* 0x0000001f03037819 */ /* 0x000fe200000006ff */
[----:B----4-:R-:W-:-:S07]  /*25f0*/  IMAD.U32 R0, RZ, RZ, UR6 ;  /* 0x00000006ff007e24 */ /* 0x010fce000f8e00ff */
.L_x_41:
[----:B-1----:R1:W2:Y:S02]  /*2600*/  SYNCS.PHASECHK.TRANS64.TRYWAIT P0, [R0+URZ], R3 ;  /* 0x00000003000075a7 */ /* 0x0022a400080011ff */
[----:B--2---:R-:W-:Y:S05]  /*2610*/  @!P0 NANOSLEEP.SYNCS 0x989680 ;  /* 0x009896800000895d */ /* 0x004fea0003900000 */
[----:B------:R-:W2:Y:S02]  /*2620*/  @!P0 SYNCS.PHASECHK.TRANS64 P0, [R0+URZ], R3 ;  /* 0x00000003000085a7 */ /* 0x000ea400080010ff */
[----:B--2---:R-:W-:Y:S05]  /*2630*/  @P0 EXIT ;  /* 0x000000000000094d */ /* 0x004fea0003800000 */
[----:B------:R-:W-:Y:S05]  /*2640*/  BRA `(.L_x_41) ;  /* 0xfffffffc00ec7947 */ /* 0x000fea000383ffff */
.L_x_17:
[----:B------:R-:W-:-:S04]  /*2650*/  UISETP.NE.AND UP1, UPT, UR37, URZ, UPT ;  /* 0x000000ff2500728c */ /* 0x000fc8000bf25270 */
[----:B------:R-:W-:-:S09]  /*2660*/  UISETP.NE.OR UP1, UPT, UR8, 0x1, UP1 ;  /* 0x000000010800788c */ /* 0x000fd20008f25670 */
[----:B------:R-:W-:Y:S05]  /*2670*/  BRA.U UP1, `(.L_x_42) ;  /* 0x0000000501487547 */ /* 0x000fea000b800000 */
[----:B------:R-:W-:Y:S01]  /*2680*/  ISETP.NE.AND P2, PT, R2, RZ, PT ;  /* 0x000000ff0200720c */ /* 0x000fe20003f45270 */
[----:B------:R-:W-:Y:S01]  /*2690*/  IMAD.MOV.U32 R12, RZ, RZ, 0x1 ;  /* 0x00000001ff0c7424 */ /* 0x000fe200078e00ff */
[----:B------:R-:W-:Y:S02]  /*26a0*/  CS2R R10, SRZ ;  /* 0x00000000000a7805 */ /* 0x000fe4000001ff00 */
[----:B------:R-:W-:Y:S01]  /*26b0*/  CS2R R8, SRZ ;  /* 0x0000000000087805 */ /* 0x000fe2000001ff00 */
[----:B------:R-:W-:Y:S01]  /*26c0*/  UMOV UR4, 0x400 ;  /* 0x0000040000047882 */ /* 0x000fe20000000000 */
[----:B------:R-:W-:Y:S01]  /*26d0*/  UMOV UR6, URZ ;  /* 0x000000ff00067c82 */ /* 0x000fe20008000000 */
[----:B------:R-:W-:-:S12]  /*26e0*/  ULEA UR37, UR37, UR4, 0x18 ;  /* 0x0000000425257291 */ /* 0x000fd8000f8ec0ff */
.L_x_46:
[----:B------:R-:W-:Y:S02]  /*26f0*/  LEA R0, R8, UR37, 0x3 ;  /* 0x0000002508007c11 */ /* 0x000fe4000f8e18ff */
[----:B------:R-:W-:-:S03]  /*2700*/  SHF.L.U32 R5, R9, 0x1f, RZ ;  /* 0x0000001f09057819 */ /* 0x000fc600000006ff */
[----:B------:R-:W-:Y:S01]  /*2710*/  VIADD R4, R0, 0x100 ;  /* 0x0000010000047836 */ /* 0x000fe20000000000 */
[----:B------:R-:W1:Y:S02]  /*2720*/  SYNCS.PHASECHK.TRANS64.TRYWAIT P0, [R0+URZ+0xf0], R5 ;  /* 0x0000f005000075a7 */ /* 0x000e6400080011ff */
[----:B-1----:R-:W-:Y:S05]  /*2730*/  @!P0 BRA `(.L_x_43) ;  /* 0x0000006400c48947 */ /* 0x002fea0003800000 */
.L_x_128:
[----:B------:R-:W-:Y:S01]  /*2740*/  ULEA UR5, UR6, UR37, 0x3 ;  /* 0x0000002506057291 */ /* 0x000fe2000f8e18ff */
[----:B------:R-:W-:Y:S02]  /*2750*/  PRMT R4, RZ, 0x654, R4 ;  /* 0x00000654ff047816 */ /* 0x000fe40000000004 */
[----:B-1----:R-:W-:Y:S01]  /*2760*/  SHF.L.U32 R5, R12, 0x1f, RZ ;  /* 0x0000001f0c057819 */ /* 0x002fe200000006ff */
[----:B------:R-:W-:Y:S01]  /*2770*/  UIADD3 UR4, UPT, UPT, UR5, 0x90, URZ ;  /* 0x0000009005047890 */ /* 0x000fe2000fffe0ff */
[----:B------:R1:W-:Y:S05]  /*2780*/  SYNCS.ARRIVE.TRANS64.RED.A1T0 RZ, [R4+URZ], RZ ;  /* 0x000000ff04ff79a7 */ /* 0x0003ea00081004ff */
[----:B------:R-:W-:Y:S01]  /*2790*/  IMAD.U32 R7, RZ, RZ, UR4 ;  /* 0x00000004ff077e24 */ /* 0x000fe2000f8e00ff */
[----:B------:R-:W2:Y:S04]  /*27a0*/  SYNCS.PHASECHK.TRANS64.TRYWAIT P0, [UR5+0xa0], R5 ;  /* 0x0000a005ff0075a7 */ /* 0x000ea80008001105 */
[----:B------:R-:W-:Y:S01]  /*27b0*/  PRMT R6, R2, 0x654, R7 ;  /* 0x0000065402067816 */ /* 0x000fe20000000007 */
[----:B-1----:R-:W-:Y:S01]  /*27c0*/  @!P2 IMAD.MOV.U32 R4, RZ, RZ, 0x10 ;  /* 0x00000010ff04a424 */ /* 0x002fe200078e00ff */
[----:B--2---:R-:W-:Y:S06]  /*27d0*/  @!P0 BRA `(.L_x_44) ;  /* 0x0000006400b08947 */ /* 0x004fec0003800000 */
.L_x_130:
[----:B------:R-:W-:Y:S01]  /*27e0*/  ULEA UR4, UR6, UR37, 0x4 ;  /* 0x0000002506047291 */ /* 0x000fe2000f8e20ff */
[----:B------:R-:W-:Y:S01]  /*27f0*/  SEL R3, R6, R3, !P2 ;  /* 0x0000000306037207 */ /* 0x000fe20005000000 */
[----:B------:R-:W-:Y:S01]  /*2800*/  UIADD3 UR5, UPT, UPT, UR5, 0x90, URZ ;  /* 0x0000009005057890 */ /* 0x000fe2000fffe0ff */
[----:B-1----:R-:W-:Y:S01]  /*2810*/  LEA R0, R11, UR37, 0x3 ;  /* 0x000000250b007c11 */ /* 0x002fe2000f8e18ff */
[----:B------:R-:W-:Y:S01]  /*2820*/  UIADD3 UR4, UPT, UPT, UR4, 0x120, URZ ;  /* 0x0000012004047890 */ /* 0x000fe2000fffe0ff */
[----:B------:R-:W-:Y:S01]  /*2830*/  SHF.L.U32 R5, R10, 0x1f, RZ ;  /* 0x0000001f0a057819 */ /* 0x000fe200000006ff */
[----:B------:R1:W-:Y:S01]  /*2840*/  @!P2 SYNCS.ARRIVE.TRANS64.RED RZ, [R3+URZ], R4 ;  /* 0x0000000403ffa9a7 */ /* 0x0003e200080004ff */
[----:B------:R-:W-:Y:S01]  /*2850*/  UIADD3 UR6, UPT, UPT, UR6, 0x1, URZ ;  /* 0x0000000106067890 */ /* 0x000fe2000fffe0ff */
[----:B------:R-:W-:-:S03]  /*2860*/  VIADD R8, R8, 0x1 ;  /* 0x0000000108087836 */ /* 0x000fc60000000000 */
[----:B------:R-:W-:Y:S02]  /*2870*/  UISETP.NE.AND UP0, UPT, UR6, 0x2, UPT ;  /* 0x000000020600788c */ /* 0x000fe4000bf05270 */
[----:B------:R-:W-:Y:S06]  /*2880*/  UGETNEXTWORKID.BROADCAST [UR4], [UR5] ;  /* 0x00000000040073ca */ /* 0x000fec0008000100 */
[----:B------:R-:W-:Y:S01]  /*2890*/  USEL UR4, URZ, 0x1, UP0 ;  /* 0x00000001ff047887 */ /* 0x000fe20008000000 */
[----:B------:R-:W-:Y:S01]  /*28a0*/  ISETP.NE.AND P0, PT, R8, 0x2, PT ;  /* 0x000000020800780c */ /* 0x000fe20003f05270 */
[----:B------:R-:W-:Y:S01]  /*28b0*/  USEL UR6, UR6, URZ, UP0 ;  /* 0x000000ff06067287 */ /* 0x000fe20008000000 */
[----:B------:R-:W2:Y:S03]  /*28c0*/  SYNCS.PHASECHK.TRANS64.TRYWAIT P1, [R0+URZ+0x90], R5 ;  /* 0x00009005000075a7 */ /* 0x000ea600080211ff */
[----:B------:R-:W-:Y:S01]  /*28d0*/  LOP3.LUT R12, R12, UR4, RZ, 0x3c, !PT ;  /* 0x000000040c0c7c12 */ /* 0x000fe2000f8e3cff */
[----:B-12---:R-:W-:Y:S07]  /*28e0*/  @!P1 BRA `(.L_x_45) ;  /* 0x0000006400849947 */ /* 0x006fee0003800000 */
.L_x_131:
[C---:B------:R-:W-:Y:S01]  /*28f0*/  LEA R4, R11.reuse, UR37, 0x4 ;  /* 0x000000250b047c11 */ /* 0x040fe2000f8e20ff */
[----:B-1----:R-:W-:Y:S01]  /*2900*/  VIADD R0, R0, 0xa0 ;  /* 0x000000a000007836 */ /* 0x002fe20000000000 */
[----:B------:R-:W-:Y:S01]  /*2910*/  SEL R8, R8, RZ, P0 ;  /* 0x000000ff08087207 */ /* 0x000fe20000000000 */
[----:B------:R-:W-:-:S03]  /*2920*/  VIADD R11, R11, 0x1 ;  /* 0x000000010b0b7836 */ /* 0x000fc60000000000 */
[----:B------:R-:W1:Y:S01]  /*2930*/  LDS.128 R4, [R4+0x120] ;  /* 0x0001200004047984 */ /* 0x000e620000000c00 */
[----:B------:R-:W-:Y:S02]  /*2940*/  PRMT R0, RZ, 0x654, R0 ;  /* 0x00000654ff007816 */ /* 0x000fe40000000000 */
[C---:B------:R-:W-:Y:S01]  /*2950*/  ISETP.NE.AND P1, PT, R11.reuse, 0x2, PT ;  /* 0x000000020b00780c */ /* 0x040fe20003f25270 */
[----:B------:R-:W-:Y:S01]  /*2960*/  @!PT LDS RZ, [RZ] ;  /* 0x00000000fffff984 */ /* 0x000fe20000000800 */
[----:B------:R-:W-:Y:S01]  /*2970*/  @!PT LDS RZ, [RZ] ;  /* 0x00000000fffff984 */ /* 0x000fe20000000800 */
[----:B------:R-:W-:Y:S01]  /*2980*/  @!PT LDS RZ, [RZ] ;  /* 0x00000000fffff984 */ /* 0x000fe20000000800 */
[----:B------:R-:W-:Y:S01]  /*2990*/  @!PT LDS RZ, [RZ] ;  /* 0x00000000fffff984 */ /* 0x000fe20000000800 */
[----:B------:R2:W-:Y:S06]  /*29a0*/  MEMBAR.ALL.CTA ;  /* 0x0000000000007992 */ /* 0x0005ec0000008000 */
[----:B--2---:R-:W2:Y:S01]  /*29b0*/  FENCE.VIEW.ASYNC.S ;  /* 0x00000000000073c6 */ /* 0x004ea20000000000 */
[----:B------:R-:W-:Y:S01]  /*29c0*/  SEL R11, R11, RZ, P1 ;  /* 0x000000ff0b0b7207 */ /* 0x000fe20000800000 */
[----:B--2---:R2:W-:Y:S01]  /*29d0*/  SYNCS.ARRIVE.TRANS64.RED.A1T0 RZ, [R0+URZ], RZ ;  /* 0x000000ff00ff79a7 */ /* 0x0045e200081004ff */
[----:B-1----:R-:W-:-:S02]  /*29e0*/  LOP3.LUT P3, RZ, R6, 0x1, RZ, 0xc0, !PT ;  /* 0x0000000106ff7812 */ /* 0x002fc4000786c0ff */
[----:B------:R-:W-:-:S04]  /*29f0*/  SEL R5, RZ, 0x1, P1 ;  /* 0x00000001ff057807 */ /* 0x000fc80000800000 */
[----:B------:R-:W-:Y:S02]  /*2a00*/  LOP3.LUT R10, R10, R5, RZ, 0x3c, !PT ;  /* 0x000000050a0a7212 */ /* 0x000fe400078e3cff */
[----:B--2---:R-:W-:-:S04]  /*2a10*/  SEL R0, RZ, 0x1, P0 ;  /* 0x00000001ff007807 */ /* 0x004fc80000000000 */
[----:B------:R-:W-:Y:S01]  /*2a20*/  LOP3.LUT R9, R9, R0, RZ, 0x3c, !PT ;  /* 0x0000000009097212 */ /* 0x000fe200078e3cff */
[----:B------:R-:W-:Y:S06]  /*2a30*/  @P3 BRA `(.L_x_46) ;  /* 0xfffffffc002c3947 */ /* 0x000fec000383ffff */
[----:B------:R-:W-:Y:S01]  /*2a40*/  ULEA UR5, UR6, UR37, 0x3 ;  /* 0x0000002506057291 */ /* 0x000fe2000f8e18ff */
[----:B------:R-:W-:-:S08]  /*2a50*/  SHF.L.U32 R3, R12, 0x1f, RZ ;  /* 0x0000001f0c037819 */ /* 0x000fd000000006ff */
[----:B------:R-:W1:Y:S02]  /*2a60*/  SYNCS.PHASECHK.TRANS64 P0, [UR5+0xa0], R3 ;  /* 0x0000a003ff0075a7 */ /* 0x000e640008001005 */
[----:B-1----:R-:W-:Y:S05]  /*2a70*/  @P0 BRA `(.L_x_47) ;  /* 0x0000000000080947 */ /* 0x002fea0003800000 */
[----:B------:R-:W1:Y:S02]  /*2a80*/  SYNCS.PHASECHK.TRANS64.TRYWAIT P0, [UR5+0xa0], R3 ;  /* 0x0000a003ff0075a7 */ /* 0x000e640008001105 */
[----:B-1----:R-:W-:Y:S05]  /*2a90*/  @!P0 BRA `(.L_x_48) ;  /* 0x00000064002c8947 */ /* 0x002fea0003800000 */
.L_x_47:
[----:B------:R-:W-:-:S04]  /*2aa0*/  UIADD3 UR4, UPT, UPT, UR6, 0x1, URZ ;  /* 0x0000000106047890 */ /* 0x000fc8000fffe0ff */
[----:B------:R-:W-:-:S04]  /*2ab0*/  UISETP.NE.AND UP0, UPT, UR4, 0x2, UPT ;  /* 0x000000020400788c */ /* 0x000fc8000bf05270 */
[----:B------:R-:W-:Y:S02]  /*2ac0*/  USEL UR7, URZ, 0x1, UP0 ;  /* 0x00000001ff077887 */ /* 0x000fe40008000000 */
[----:B------:R-:W-:-:S04]  /*2ad0*/  USEL UR4, UR4, URZ, UP0 ;  /* 0x000000ff04047287 */ /* 0x000fc80008000000 */
[----:B------:R-:W-:Y:S01]  /*2ae0*/  ULEA UR4, UR4, UR37, 0x3 ;  /* 0x0000002504047291 */ /* 0x000fe2000f8e18ff */
[----:B-1----:R-:W-:-:S04]  /*2af0*/  LOP3.LUT R3, R12, UR7, RZ, 0x3c, !PT ;  /* 0x000000070c037c12 */ /* 0x002fc8000f8e3cff */
[----:B------:R-:W-:-:S04]  /*2b00*/  SHF.L.U32 R0, R3, 0x1f, RZ ;  /* 0x0000001f03007819 */ /* 0x000fc800000006ff */
[----:B------:R-:W1:Y:S02]  /*2b10*/  SYNCS.PHASECHK.TRANS64 P0, [UR4+0xa0], R0 ;  /* 0x0000a000ff0075a7 */ /* 0x000e640008001004 */
[----:B-1----:R-:W-:Y:S05]  /*2b20*/  @P0 EXIT ;  /* 0x000000000000094d */ /* 0x002fea0003800000 */
[----:B------:R-:W-:Y:S02]  /*2b30*/  SHF.L.U32 R3, R3, 0x1f, RZ ;  /* 0x0000001f03037819 */ /* 0x000fe400000006ff */
[----:B------:R-:W-:-:S07]  /*2b40*/  MOV R0, UR4 ;  /* 0x0000000400007c02 */ /* 0x000fce0008000f00 */
.L_x_49:
[----:B-1----:R1:W2:Y:S02]  /*2b50*/  SYNCS.PHASECHK.TRANS64.TRYWAIT P0, [R0+URZ+0xa0], R3 ;  /* 0x0000a003000075a7 */ /* 0x0022a400080011ff */
[----:B--2---:R-:W-:Y:S05]  /*2b60*/  @!P0 NANOSLEEP.SYNCS 0x989680 ;  /* 0x009896800000895d */ /* 0x004fea0003900000 */
[----:B------:R-:W2:Y:S02]  /*2b70*/  @!P0 SYNCS.PHASECHK.TRANS64 P0, [R0+URZ+0xa0], R3 ;  /* 0x0000a003000085a7 */ /* 0x000ea400080010ff */
[----:B--2---:R-:W-:Y:S05]  /*2b80*/  @P0 EXIT ;  /* 0x000000000000094d */ /* 0x004fea0003800000 */
[----:B------:R-:W-:Y:S05]  /*2b90*/  BRA `(.L_x_49) ;  /* 0xfffffffc00ec7947 */ /* 0x000fea000383ffff */
.L_x_42:
[----:B------:R-:W-:-:S09]  /*2ba0*/  UISETP.NE.AND UP1, UPT, UR8, URZ, UPT ;  /* 0x000000ff0800728c */ /* 0x000fd2000bf25270 */
[----:B------:R-:W-:Y:S05]  /*2bb0*/  BRA.U UP1, `(.L_x_50) ;  /* 0x0000000d01c87547 */ /* 0x000fea000b800000 */
[----:B------:R-:W-:Y:S01]  /*2bc0*/  UMOV UR4, 0x40 ;  /* 0x0000004000047882 */ /* 0x000fe20000000000 */
[----:B------:R-:W-:Y:S01]  /*2bd0*/  NOP ;  /* 0x0000000000007918 */ /* 0x000fe20000000000 */
[----:B------:R-:W-:Y:S01]  /*2be0*/  ULEA UR4, UR37, UR4, 0x18 ;  /* 0x0000000425047291 */ /* 0x000fe2000f8ec0ff */
[----:B------:R-:W-:Y:S02]  /*2bf0*/  UMOV UR5, 0x400 ;  /* 0x0000040000057882 */ /* 0x000fe40000000000 */
[----:B------:R-:W-:-:S06]  /*2c00*/  ULEA UR37, UR37, UR5, 0x18 ;  /* 0x0000000525257291 */ /* 0x000fcc000f8ec0ff */
[----:B------:R-:W1:Y:S02]  /*2c10*/  LDS.U8 R0, [UR4+0x1c] ;  /* 0x00001c04ff007984 */ /* 0x000e640008000000 */
[----:B-1----:R-:W-:-:S13]  /*2c20*/  ISETP.NE.AND P0, PT, R0, RZ, PT ;  /* 0x000000ff0000720c */ /* 0x002fda0003f05270 */
[----:B------:R-:W-:Y:S05]  /*2c30*/  @P0 BRA `(.L_x_51) ;  /* 0x0000000000580947 */ /* 0x000fea0003800000 */
[----:B------:R-:W-:-:S13]  /*2c40*/  ELECT P0, URZ, PT ;  /* 0x0000000000ff782f */ /* 0x000fda0003800000 */
[----:B------:R-:W-:Y:S05]  /*2c50*/  @!P0 BRA `(.L_x_52) ;  /* 0x0000000000608947 */ /* 0x000fea0003800000 */
[----:B------:R-:W-:Y:S01]  /*2c60*/  UMOV UR5, 0x10 ;  /* 0x0000001000057882 */ /* 0x000fe20000000000 */
[----:B------:R-:W-:Y:S01]  /*2c70*/  HFMA2 R0, -RZ, RZ, 0, 5.9604644775390625e-08 ;  /* 0x00000001ff007431 */ /* 0x000fe200000001ff */
[----:B------:R-:W-:-:S03]  /*2c80*/  MOV R2, 0xffff ;  /* 0x0000ffff00027802 */ /* 0x000fc60000000f00 */
[----:B------:R-:W-:Y:S04]  /*2c90*/  DEPBAR.LE SB1, 0x36 ;  /* 0x00009d800000791a */ /* 0x000fe80000000000 */
[----:B------:R-:W1:Y:S02]  /*2ca0*/  UTCATOMSWS.FIND_AND_SET.ALIGN UP0, UR5, UR5 ;  /* 0x00000005000575e3 */ /* 0x000e640008000800 */
[----:B-1----:R-:W-:Y:S01]  /*2cb0*/  MOV R3, UR5 ;  /* 0x0000000500037c02 */ /* 0x002fe20008000f00 */
[----:B------:R-:W-:Y:S06]  /*2cc0*/  BRA.U UP0, `(.L_x_53) ;  /* 0x0000000100187547 */ /* 0x000fec000b800000 */
.L_x_54:
[----:B------:R-:W-:Y:S05]  /*2cd0*/  NANOSLEEP 0x64 ;  /* 0x000000640000795d */ /* 0x000fea0003800000 */
[----:B------:R-:W-:-:S05]  /*2ce0*/  UMOV UR5, 0x10 ;  /* 0x0000001000057882 */ /* 0x000fca0000000000 */
[----:B------:R-:W-:Y:S04]  /*2cf0*/  DEPBAR.LE SB1, 0x36 ;  /* 0x00009d800000791a */ /* 0x000fe80000000000 */
[----:B------:R-:W1:Y:S02]  /*2d00*/  UTCATOMSWS.FIND_AND_SET.ALIGN UP0, UR5, UR5 ;  /* 0x00000005000575e3 */ /* 0x000e640008000800 */
[----:B-1----:R-:W-:Y:S01]  /*2d10*/  MOV R3, UR5 ;  /* 0x0000000500037c02 */ /* 0x002fe20008000f00 */
[----:B------:R-:W-:Y:S05]  /*2d20*/  BRA.U !UP0, `(.L_x_54) ;  /* 0xfffffffd08e87547 */ /* 0x000fea000b83ffff */
.L_x_53:
[-C--:B------:R-:W-:Y:S02]  /*2d30*/  SHF.L.U32 R2, R2, R3.reuse, RZ ;  /* 0x0000000302027219 */ /* 0x080fe400000006ff */
[----:B------:R-:W-:Y:S01]  /*2d40*/  SHF.L.U32 R0, R0, R3, RZ ;  /* 0x0000000300007219 */ /* 0x000fe200000006ff */
[----:B------:R-:W-:Y:S02]  /*2d50*/  IMAD.SHL.U32 R3, R3, 0x20, RZ ;  /* 0x0000002003037824 */ /* 0x000fe400078e00ff */
[----:B------:R1:W-:Y:S04]  /*2d60*/  ATOMS.OR RZ, [UR4+0x14], R2 ;  /* 0x00001402ffff798c */ /* 0x0003e8000b000004 */
[----:B------:R1:W-:Y:S04]  /*2d70*/  ATOMS.OR RZ, [UR4+0x18], R0 ;  /* 0x00001800ffff798c */ /* 0x0003e8000b000004 */
[----:B------:R1:W-:Y:S01]  /*2d80*/  STS [UR37+0x140], R3 ;  /* 0x00014003ff007988 */ /* 0x0003e20008000825 */
[----:B------:R-:W-:Y:S05]  /*2d90*/  BRA `(.L_x_52) ;  /* 0x0000000000107947 */ /* 0x000fea0003800000 */
.L_x_51:
[----:B------:R-:W-:Y:S02]  /*2da0*/  MOV R0, 0xffffffff ;  /* 0xffffffff00007802 */ /* 0x000fe40000000f00 */
[----:B------:R-:W-:-:S03]  /*2db0*/  MOV R2, 0x2de0 ;  /* 0x00002de000027802 */ /* 0x000fc60000000f00 */
[----:B------:R1:W-:Y:S04]  /*2dc0*/  STS [UR37+0x140], R0 ;  /* 0x00014000ff007988 */ /* 0x0003e80008000825 */
[----:B-1-3-5:R-:W-:Y:S05]  /*2dd0*/  CALL.REL.NOINC `($__internal_1_$__cuda_sm10x_tcgen05_guardrail_trap_phase_invalid_during_alloc) ;  /* 0x0000006400bc7944 */ /* 0x02afea0003c00000 */
.L_x_52:
[----:B------:R-:W-:Y:S05]  /*2de0*/  WARPSYNC.ALL ;  /* 0x0000000000007948 */ /* 0x000fea0003800000 */
[----:B------:R-:W2:Y:S01]  /*2df0*/  S2UR UR9, SR_CgaCtaId ;  /* 0x00000000000979c3 */ /* 0x000ea20000008800 */
[----:B------:R-:W-:Y:S01]  /*2e00*/  UMOV UR4, 0x400 ;  /* 0x0000040000047882 */ /* 0x000fe20000000000 */
[----:B------:R-:W-:-:S06]  /*2e10*/  NOP ;  /* 0x0000000000007918 */ /* 0x000fcc0000000000 */
[----:B------:R-:W-:Y:S06]  /*2e20*/  BAR.ARV 0x6, 0xa0 ;  /* 0x0182800000007b1d */ /* 0x000fec0000002000 */
[----:B------:R-:W4:Y:S01]  /*2e30*/  LDCU UR5, c[0x0][0x38c] ;  /* 0x00007180ff0577ac */ /* 0x000f220008000800 */
[----:B------:R-:W-:Y:S01]  /*2e40*/  IMAD.MOV.U32 R11, RZ, RZ, 0x1 ;  /* 0x00000001ff0b7424 */ /* 0x000fe200078e00ff */
[----:B------:R-:W-:Y:S01]  /*2e50*/  CS2R R8, SRZ ;  /* 0x0000000000087805 */ /* 0x000fe2000001ff00 */
[----:B------:R-:W-:Y:S01]  /*2e60*/  IMAD.MOV.U32 R10, RZ, RZ, RZ ;  /* 0x000000ffff0a7224 */ /* 0x000fe200078e00ff */
[----:B------:R-:W-:Y:S01]  /*2e70*/  UMOV UR12, URZ ;  /* 0x000000ff000c7c82 */ /* 0x000fe20008000000 */
[----:B------:R-:W-:Y:S01]  /*2e80*/  UMOV UR11, URZ ;  /* 0x000000ff000b7c82 */ /* 0x000fe20008000000 */
[----:B------:R-:W-:Y:S01]  /*2e90*/  UMOV UR22, 0x0 ;  /* 0x0000000000167882 */ /* 0x000fe20000000000 */
[----:B------:R-:W-:Y:S01]  /*2ea0*/  UMOV UR23, 0x42c0010 ;  /* 0x042c001000177882 */ /* 0x000fe20000000000 */
[----:B------:R-:W-:Y:S01]  /*2eb0*/  UMOV UR20, 0x0 ;  /* 0x0000000000147882 */ /* 0x000fe20000000000 */
[----:B------:R-:W-:Y:S01]  /*2ec0*/  UMOV UR21, 0x42c0010 ;  /* 0x042c001000157882 */ /* 0x000fe20000000000 */
[----:B--2---:R-:W-:Y:S01]  /*2ed0*/  ULEA UR9, UR9, UR4, 0x18 ;  /* 0x0000000409097291 */ /* 0x004fe2000f8ec0ff */
[----:B------:R-:W2:Y:S03]  /*2ee0*/  LDCU UR4, c[0x0][0x38c] ;  /* 0x00007180ff0477ac */ /* 0x000ea60008000800 */
[----:B------:R-:W-:-:S02]  /*2ef0*/  UIADD3 UR10, UPT, UPT, UR9, 0xb300, URZ ;  /* 0x0000b300090a7890 */ /* 0x000fc4000fffe0ff */
[----:B----4-:R-:W-:-:S03]  /*2f00*/  UISETP.GE.AND UP3, UPT, UR5, 0x1, UPT ;  /* 0x000000010500788c */ /* 0x010fc6000bf66270 */
[----:B-1----:R-:W1:Y:S01]  /*2f10*/  LDS R0, [UR9+0x140] ;  /* 0x00014009ff007984 */ /* 0x002e620008000800 */
[----:B------:R-:W-:Y:S01]  /*2f20*/  USHF.R.U32.HI UR10, URZ, 0x4, UR10 ;  /* 0x00000004ff0a7899 */ /* 0x000fe2000801160a */
[----:B------:R-:W-:Y:S01]  /*2f30*/  UMOV UR26, 0x0 ;  /* 0x00000000001a7882 */ /* 0x000fe20000000000 */
[----:B------:R-:W-:Y:S02]  /*2f40*/  UMOV UR27, 0x42c0010 ;  /* 0x042c0010001b7882 */ /* 0x000fe40000000000 */
[----:B------:R-:W-:Y:S01]  /*2f50*/  ULOP3.LUT UR10, UR10, 0x3fff, URZ, 0xc0, !UPT ;  /* 0x00003fff0a0a7892 */ /* 0x000fe2000f8ec0ff */
[----:B------:R-:W-:Y:S01]  /*2f60*/  UMOV UR24, 0x0 ;  /* 0x0000000000187882 */ /* 0x000fe20000000000 */
[----:B------:R-:W-:Y:S02]  /*2f70*/  UMOV UR25, 0x42c0010 ;  /* 0x042c001000197882 */ /* 0x000fe40000000000 */
[----:B------:R-:W-:Y:S02]  /*2f80*/  ULOP3.LUT UR10, UR10, 0x10000, URZ, 0xfc, !UPT ;  /* 0x000100000a0a7892 */ /* 0x000fe4000f8efcff */
[----:B--2---:R-:W-:-:S04]  /*2f90*/  UIADD3 UR4, UPT, UPT, UR4, 0x3f, URZ ;  /* 0x0000003f04047890 */ /* 0x004fc8000fffe0ff */
[----:B------:R-:W-:-:S04]  /*2fa0*/  USHF.R.S32.HI UR8, URZ, 0x1f, UR4 ;  /* 0x0000001fff087899 */ /* 0x000fc80008011404 */
[----:B------:R-:W-:Y:S02]  /*2fb0*/  ULEA.HI UR8, UR8, UR4, URZ, 0x6 ;  /* 0x0000000408087291 */ /* 0x000fe4000f8f30ff */
[----:B------:R-:W-:Y:S02]  /*2fc0*/  UIADD3 UR4, UPT, UPT, UR9, 0x17300, URZ ;  /* 0x0001730009047890 */ /* 0x000fe4000fffe0ff */
[----:B------:R-:W-:Y:S02]  /*2fd0*/  USHF.R.S32.HI UR8, URZ, 0x6, UR8 ;  /* 0x00000006ff087899 */ /* 0x000fe40008011408 */
[----:B------:R-:W-:Y:S02]  /*2fe0*/  USHF.R.U32.HI UR4, URZ, 0x4, UR4 ;  /* 0x00000004ff047899 */ /* 0x000fe40008011604 */
[----:B------:R-:W-:Y:S02]  /*2ff0*/  UISETP.LT.AND UP0, UPT, UR8, 0x1, UPT ;  /* 0x000000010800788c */ /* 0x000fe4000bf01270 */
[----:B------:R-:W-:-:S02]  /*3000*/  ULOP3.LUT UR4, UR4, 0x3fff, URZ, 0xc0, !UPT ;  /* 0x00003fff04047892 */ /* 0x000fc4000f8ec0ff */
[----:B------:R-:W-:Y:S02]  /*3010*/  USEL UR16, UR8, 0x1, !UP0 ;  /* 0x0000000108107887 */ /* 0x000fe4000c000000 */
[----:B------:R-:W-:Y:S02]  /*3020*/  ULOP3.LUT UR4, UR4, 0x10000, URZ, 0xfc, !UPT ;  /* 0x0001000004047892 */ /* 0x000fe4000f8efcff */
[----:B------:R-:W-:Y:S01]  /*3030*/  UIADD3 UR16, UPT, UPT, -UR16, URZ, URZ ;  /* 0x000000ff10107290 */ /* 0x000fe2000fffe1ff */
[----:B-1----:R-:W-:-:S15]  /*3040*/  R2UR UR13, R0 ;  /* 0x00000000000d72ca */ /* 0x002fde00000e0000 */
.L_x_61:
[----:B------:R-:W-:Y:S02]  /*3050*/  LEA R0, R10, UR9, 0x3 ;  /* 0x000000090a007c11 */ /* 0x000fe4000f8e18ff */
[----:B------:R-:W-:Y:S02]  /*3060*/  SHF.L.U32 R5, R9, 0x1f, RZ ;  /* 0x0000001f09057819 */ /* 0x000fe400000006ff */
[----:B------:R-:W-:Y:S01]  /*3070*/  PLOP3.LUT P0, PT, PT, PT, UP3, 0x80, 0x8 ;  /* 0x000000000008781c */ /* 0x000fe20003f0f038 */
[----:B------:R-:W-:Y:S01]  /*3080*/  VIADD R3, R0, 0xa0 ;  /* 0x000000a000037836 */ /* 0x000fe20000000000 */
[----:B-1----:R-:W1:Y:S02]  /*3090*/  SYNCS.PHASECHK.TRANS64.TRYWAIT P1, [R0+URZ+0x90], R5 ;  /* 0x00009005000075a7 */ /* 0x002e6400080211ff */
[----:B-1--4-:R-:W-:Y:S09]  /*30a0*/  @!P1 BRA `(.L_x_55) ;  /* 0x0000005c00c09947 */ /* 0x012ff20003800000 */
.L_x_133:
[----:B------:R-:W-:Y:S01]  /*30b0*/  LEA R4, R10, UR9, 0x4 ;  /* 0x000000090a047c11 */ /* 0x000fe2000f8e20ff */
[----:B------:R-:W-:Y:S01]  /*30c0*/  @UP3 ULEA UR5, UR11, UR9, 0x3 ;  /* 0x000000090b053291 */ /* 0x000fe2000f8e18ff */
[----:B------:R-:W-:Y:S01]  /*30d0*/  PLOP3.LUT P2, PT, PT, PT, PT, 0x80, 0x8 ;  /* 0x000000000008781c */ /* 0x000fe20003f4f070 */
[----:B------:R-:W-:Y:S01]  /*30e0*/  ULEA UR14, UR12, UR9, 0x3 ;  /* 0x000000090c0e7291 */ /* 0x000fe2000f8e18ff */
[----:B------:R-:W-:Y:S01]  /*30f0*/  PRMT R3, RZ, 0x654, R3 ;  /* 0x00000654ff037816 */ /* 0x000fe20000000003 */
[----:B------:R-:W-:Y:S01]  /*3100*/  ULEA.HI UR15, UR12, UR12, URZ, 0x1 ;  /* 0x0000000c0c0f7291 */ /* 0x000fe2000f8f08ff */
[----:B-1----:R-:W1:Y:S01]  /*3110*/  LDS.128 R4, [R4+0x120] ;  /* 0x0001200004047984 */ /* 0x002e620000000c00 */
[----:B------:R-:W-:Y:S02]  /*3120*/  @P0 SHF.L.U32 R2, R8, 0x1f, RZ ;  /* 0x0000001f08020819 */ /* 0x000fe400000006ff */
[----:B------:R-:W-:Y:S01]  /*3130*/  SHF.L.U32 R0, R11, 0x1f, RZ ;  /* 0x0000001f0b007819 */ /* 0x000fe200000006ff */
[----:B------:R-:W-:Y:S01]  /*3140*/  @!PT LDS RZ, [RZ] ;  /* 0x00000000fffff984 */ /* 0x000fe20000000800 */
[----:B------:R-:W-:Y:S01]  /*3150*/  @!PT LDS RZ, [RZ] ;  /* 0x00000000fffff984 */ /* 0x000fe20000000800 */
[----:B------:R-:W-:Y:S01]  /*3160*/  @!PT LDS RZ, [RZ] ;  /* 0x00000000fffff984 */ /* 0x000fe20000000800 */
[----:B------:R-:W-:Y:S01]  /*3170*/  @!PT LDS RZ, [RZ] ;  /* 0x00000000fffff984 */ /* 0x000fe20000000800 */
[----:B------:R2:W-:Y:S06]  /*3180*/  MEMBAR.ALL.CTA ;  /* 0x0000000000007992 */ /* 0x0005ec0000008000 */
[----:B--2---:R-:W2:Y:S02]  /*3190*/  FENCE.VIEW.ASYNC.S ;  /* 0x00000000000073c6 */ /* 0x004ea40000000000 */
[----:B--2---:R2:W-:Y:S01]  /*31a0*/  SYNCS.ARRIVE.TRANS64.RED.A1T0 RZ, [R3+URZ], RZ ;  /* 0x000000ff03ff79a7 */ /* 0x0045e200081004ff */
[----:B------:R2:W4:Y:S01]  /*31b0*/  @P0 SYNCS.PHASECHK.TRANS64.TRYWAIT P2, [UR5], R2 ;  /* 0x00000002ff0005a7 */ /* 0x0005220008041105 */
[----:B------:R-:W-:-:S02]  /*31c0*/  ULOP3.LUT UR5, UR15, 0xffe, URZ, 0xc0, !UPT ;  /* 0x00000ffe0f057892 */ /* 0x000fc4000f8ec0ff */
[----:B------:R-:W-:Y:S01]  /*31d0*/  USHF.R.U32.HI UR15, URZ, 0x1, UR15 ;  /* 0x00000001ff0f7899 */ /* 0x000fe2000801160f */
[----:B-1----:R-:W-:Y:S01]  /*31e0*/  LOP3.LUT P1, RZ, R6, 0x1, RZ, 0xc0, !PT ;  /* 0x0000000106ff7812 */ /* 0x002fe2000782c0ff */
[----:B------:R-:W-:Y:S02]  /*31f0*/  UIADD3 UR5, UPT, UPT, -UR5, UR12, URZ ;  /* 0x0000000c05057290 */ /* 0x000fe4000fffe1ff */
[----:B------:R-:W-:-:S04]  /*3200*/  UIMAD UR15, UR15, 0xb0, UR13 ;  /* 0x000000b00f0f78a4 */ /* 0x000fc8000f8e020d */
[----:B------:R-:W-:Y:S01]  /*3210*/  ULEA UR15, UR5, UR15, 0x14 ;  /* 0x0000000f050f7291 */ /* 0x000fe2000f8ea0ff */
[----:B------:R-:W1:Y:S02]  /*3220*/  SYNCS.PHASECHK.TRANS64.TRYWAIT P0, [UR14+0xd0], R0 ;  /* 0x0000d000ff0075a7 */ /* 0x000e64000800110e */
[----:B-12-4-:R-:W-:Y:S09]  /*3230*/  @!P0 BRA `(.L_x_56) ;  /* 0x0000005c00708947 */ /* 0x016ff20003800000 */
.L_x_135:
[----:B------:R-:W-:Y:S01]  /*3240*/  IADD3 R10, PT, PT, R10, 0x1, RZ ;  /* 0x000000010a0a7810 */ /* 0x000fe20007ffe0ff */
[----:B------:R-:W-:Y:S06]  /*3250*/  BRA.U !UP3, `(.L_x_57) ;  /* 0x000000010bc07547 */ /* 0x000fec000b800000 */
[----:B------:R-:W-:Y:S01]  /*3260*/  UPLOP3.LUT UP4, UPT, UPT, UPT, UPT, 0x40, 0x4 ;  /* 0x000000000004789c */ /* 0x000fe20003f8e870 */
[----:B------:R-:W-:Y:S01]  /*3270*/  UMOV UR18, UR16 ;  /* 0x0000001000127c82 */ /* 0x000fe20008000000 */
[----:B------:R-:W-:Y:S01]  /*3280*/  UMOV UR17, UR8 ;  /* 0x0000000800117c82 */ /* 0x000fe20008000000 */
[----:B------:R-:W-:-:S08]  /*3290*/  UMOV UR5, UR11 ;  /* 0x0000000b00057c82 */ /* 0x000fd00008000000 */
.L_x_60:
[----:B------:R-:W-:Y:S02]  /*32a0*/  UIADD3 UR18, UPT, UPT, UR18, 0x1, URZ ;  /* 0x0000000112127890 */ /* 0x000fe4000fffe0ff */
[----:B--2---:R-:W-:Y:S02]  /*32b0*/  ULEA UR7, UR5, UR9, 0x3 ;  /* 0x0000000905077291 */ /* 0x004fe4000f8e18ff */
[----:B------:R-:W-:Y:S01]  /*32c0*/  UISETP.NE.AND UP0, UPT, UR18, URZ, UPT ;  /* 0x000000ff1200728c */ /* 0x000fe2000bf05270 */
[----:B----4-:R-:W-:Y:S10]  /*32d0*/  @P2 BRA `(.L_x_58) ;  /* 0x00000000000c2947 */ /* 0x010ff40003800000 */
[----:B-1----:R-:W-:Y:S04]  /*32e0*/  SHF.L.U32 R3, R8, 0x1f, RZ ;  /* 0x0000001f08037819 */ /* 0x002fe800000006ff */
[----:B------:R-:W1:Y:S02]  /*32f0*/  SYNCS.PHASECHK.TRANS64.TRYWAIT P0, [UR7], R3 ;  /* 0x00000003ff0075a7 */ /* 0x000e640008001107 */
[----:B-1----:R-:W-:Y:S05]  /*3300*/  @!P0 BRA `(.L_x_59) ;  /* 0x0000005c00548947 */ /* 0x002fea0003800000 */
.L_x_58:
[----:B------:R-:W-:Y:S01]  /*3310*/  UISETP.NE.AND UP1, UPT, UR17, 0x1, UPT ;  /* 0x000000011100788c */ /* 0x000fe2000bf25270 */
[----:B------:R-:W-:Y:S01]  /*3320*/  PLOP3.LUT P2, PT, PT, PT, PT, 0x80, 0x8 ;  /* 0x000000000008781c */ /* 0x000fe20003f4f070 */
[----:B------:R-:W-:Y:S02]  /*3330*/  UIADD3 UR11, UPT, UPT, UR5, 0x1, URZ ;  /* 0x00000001050b7890 */ /* 0x000fe4000fffe0ff */
[----:B------:R-:W-:Y:S02]  /*3340*/  UIMAD UR6, UR5, 0x580, UR4 ;  /* 0x00000580050678a4 */ /* 0x000fe4000f8e0204 */
[----:B------:R-:W-:Y:S01]  /*3350*/  UISETP.NE.AND UP2, UPT, UR11, 0x6, UPT ;  /* 0x000000060b00788c */ /* 0x000fe2000bf45270 */
[----:B------:R-:W-:Y:S01]  /*3360*/  PLOP3.LUT P0, PT, PT, PT, UP1, 0x80, 0x8 ;  /* 0x000000000008781c */ /* 0x000fe20003f0f018 */
[----:B------:R-:W-:Y:S02]  /*3370*/  UIADD3 UR40, UPT, UPT, UR6, 0x2, URZ ;  /* 0x0000000206287890 */ /* 0x000fe4000fffe0ff */
[----:B------:R-:W-:Y:S02]  /*3380*/  USEL UR28, URZ, 0x1, UP2 ;  /* 0x00000001ff1c7887 */ /* 0x000fe40009000000 */
[----:B------:R-:W-:Y:S02]  /*3390*/  USEL UR11, UR11, URZ, UP2 ;  /* 0x000000ff0b0b7287 */ /* 0x000fe40009000000 */
[----:B------:R-:W-:Y:S02]  /*33a0*/  UIADD3 UR36, UPT, UPT, UR6, 0x4, URZ ;  /* 0x0000000406247890 */ /* 0x000fe4000fffe0ff */
[----:B------:R-:W-:Y:S01]  /*33b0*/  @UP1 ULEA UR19, UR11, UR9, 0x3 ;  /* 0x000000090b131291 */ /* 0x000fe2000f8e18ff */
[----:B------:R-:W-:Y:S01]  /*33c0*/  LOP3.LUT R8, R8, UR28, RZ, 0x3c, !PT ;  /* 0x0000001c08087c12 */ /* 0x000fe2000f8e3cff */
[----:B------:R-:W-:Y:S02]  /*33d0*/  ULEA UR28, UR5, UR10, 0x9 ;  /* 0x0000000a051c7291 */ /* 0x000fe4000f8e48ff */
[----:B------:R-:W-:Y:S01]  /*33e0*/  UIADD3 UR32, UPT, UPT, UR6, 0x6, URZ ;  /* 0x0000000606207890 */ /* 0x000fe2000fffe0ff */
[----:B-1----:R-:W-:Y:S01]  /*33f0*/  @P0 SHF.L.U32 R0, R8, 0x1f, RZ ;  /* 0x0000001f08000819 */ /* 0x002fe200000006ff */
[----:B------:R-:W-:Y:S02]  /*3400*/  UIADD3 UR38, UPT, UPT, UR28, 0x2, URZ ;  /* 0x000000021c267890 */ /* 0x000fe4000fffe0ff */
[----:B------:R-:W-:Y:S01]  /*3410*/  UIADD3 UR34, UPT, UPT, UR28, 0x4, URZ ;  /* 0x000000041c227890 */ /* 0x000fe2000fffe0ff */
[----:B------:R2:W4:Y:S01]  /*3420*/  @P0 SYNCS.PHASECHK.TRANS64.TRYWAIT P2, [UR19], R0 ;  /* 0x00000000ff0005a7 */ /* 0x0005220008041113 */
[----:B------:R-:W-:Y:S02]  /*3430*/  UIADD3 UR30, UPT, UPT, UR28, 0x6, URZ ;  /* 0x000000061c1e7890 */ /* 0x000fe4000fffe0ff */
[----:B------:R-:W-:Y:S02]  /*3440*/  UIADD3 UR19, UPT, UPT, UR7, 0x30, URZ ;  /* 0x0000003007137890 */ /* 0x000fe4000fffe0ff */
[----:B------:R-:W-:Y:S01]  /*3450*/  UIADD3 UR17, UPT, UPT, UR17, -0x1, URZ ;  /* 0xffffffff11117890 */ /* 0x000fe2000fffe0ff */
[----:B------:R-:W-:Y:S01]  /*3460*/  UMOV UR7, 0x40004040 ;  /* 0x4000404000077882 */ /* 0x000fe20000000000 */
[----:B------:R-:W-:Y:S01]  /*3470*/  UMOV UR29, 0x40004040 ;  /* 0x40004040001d7882 */ /* 0x000fe20000000000 */
[----:B------:R-:W-:Y:S01]  /*3480*/  UMOV UR41, 0x40004040 ;  /* 0x4000404000297882 */ /* 0x000fe20000000000 */
[----:B------:R2:W-:Y:S01]  /*3490*/  UTCHMMA gdesc[UR28], gdesc[UR6], tmem[UR15], tmem[UR22], idesc[UR23], UP4 ;  /* 0x00ff16061c0075ea */ /* 0x0005e2000a00000f */
[----:B------:R-:W-:Y:S01]  /*34a0*/  UPLOP3.LUT UP4, UPT, UPT, UPT, UPT, 0x80, 0x8 ;  /* 0x000000000008789c */ /* 0x000fe20003f8f070 */
[----:B------:R-:W-:Y:S01]  /*34b0*/  UMOV UR39, 0x40004040 ;  /* 0x4000404000277882 */ /* 0x000fe20000000000 */
[----:B------:R-:W-:Y:S01]  /*34c0*/  UMOV UR37, 0x40004040 ;  /* 0x4000404000257882 */ /* 0x000fe20000000000 */
[----:B------:R2:W-:Y:S01]  /*34d0*/  UTCHMMA gdesc[UR38], gdesc[UR40], tmem[UR15], tmem[UR20], idesc[UR21], UPT ;  /* 0x00ff1428260075ea */ /* 0x0005e2000b80000f */
[----:B------:R-:W-:Y:S01]  /*34e0*/  UMOV UR35, 0x40004040 ;  /* 0x4000404000237882 */ /* 0x000fe20000000000 */
[----:B------:R-:W-:Y:S01]  /*34f0*/  UMOV UR33, 0x40004040 ;  /* 0x4000404000217882 */ /* 0x000fe20000000000 */
[----:B------:R-:W-:Y:S01]  /*3500*/  UMOV UR31, 0x40004040 ;  /* 0x40004040001f7882 */ /* 0x000fe20000000000 */
[----:B------:R2:W-:Y:S01]  /*3510*/  UTCHMMA gdesc[UR34], gdesc[UR36], tmem[UR15], tmem[UR26], idesc[UR27], UPT ;  /* 0x00ff1a24220075ea */ /* 0x0005e2000b80000f */
[----:B------:R2:W-:Y:S01]  /*3520*/  UTCHMMA gdesc[UR30], gdesc[UR32], tmem[UR15], tmem[UR24], idesc[UR25], UPT ;  /* 0x00ff18201e0075ea */ /* 0x0005e2000b80000f */
[----:B------:R2:W-:Y:S01]  /*3530*/  UTCBAR [UR19], URZ ;  /* 0x000000ff130073e9 */ /* 0x0005e200080000ff */
[----:B------:R-:W-:Y:S01]  /*3540*/  UMOV UR5, UR11 ;  /* 0x0000000b00057c82 */ /* 0x000fe20008000000 */
[----:B------:R-:W-:Y:S05]  /*3550*/  BRA.U UP0, `(.L_x_60) ;  /* 0xfffffffd00507547 */ /* 0x000fea000b83ffff */
.L_x_57:
[----:B------:R-:W-:Y:S01]  /*3560*/  UIADD3 UR12, UPT, UPT, UR12, 0x1, URZ ;  /* 0x000000010c0c7890 */ /* 0x000fe2000fffe0ff */
[C---:B------:R-:W-:Y:S01]  /*3570*/  ISETP.NE.AND P0, PT, R10.reuse, 0x2, PT ;  /* 0x000000020a00780c */ /* 0x040fe20003f05270 */
[----:B------:R-:W-:Y:S02]  /*3580*/  UIADD3 UR14, UPT, UPT, UR14, 0xb0, URZ ;  /* 0x000000b00e0e7890 */ /* 0x000fe4000fffe0ff */
[----:B------:R-:W-:Y:S01]  /*3590*/  UISETP.NE.AND UP0, UPT, UR12, 0x4, UPT ;  /* 0x000000040c00788c */ /* 0x000fe2000bf05270 */
[----:B-12---:R-:W-:Y:S02]  /*35a0*/  SEL R0, RZ, 0x1, P0 ;  /* 0x00000001ff007807 */ /* 0x006fe40000000000 */
[----:B------:R-:W-:Y:S01]  /*35b0*/  SEL R10, R10, RZ, P0 ;  /* 0x000000ff0a0a7207 */ /* 0x000fe20000000000 */
[----:B------:R-:W-:Y:S01]  /*35c0*/  USEL UR5, URZ, 0x1, UP0 ;  /* 0x00000001ff057887 */ /* 0x000fe20008000000 */
[----:B------:R-:W-:Y:S01]  /*35d0*/  LOP3.LUT R9, R9, R0, RZ, 0x3c, !PT ;  /* 0x0000000009097212 */ /* 0x000fe200078e3cff */
[----:B------:R-:W-:Y:S01]  /*35e0*/  USEL UR12, UR12, URZ, UP0 ;  /* 0x000000ff0c0c7287 */ /* 0x000fe20008000000 */
[----:B------:R1:W-:Y:S03]  /*35f0*/  UTCBAR [UR14], URZ ;  /* 0x000000ff0e0073e9 */ /* 0x0003e600080000ff */
[----:B------:R-:W-:Y:S01]  /*3600*/  LOP3.LUT R11, R11, UR5, RZ, 0x3c, !PT ;  /* 0x000000050b0b7c12 */ /* 0x000fe2000f8e3cff */
[----:B------:R-:W-:Y:S07]  /*3610*/  @P1 BRA `(.L_x_61) ;  /* 0xfffffff8008c1947 */ /* 0x000fee000383ffff */
[----:B------:R-:W2:Y:S01]  /*3620*/  S2UR UR4, SR_CgaCtaId ;  /* 0x00000000000479c3 */ /* 0x000ea20000008800 */
[----:B------:R-:W-:Y:S01]  /*3630*/  ELECT P0, URZ, PT ;  /* 0x0000000000ff782f */ /* 0x000fe20003800000 */
[----:B------:R-:W-:Y:S01]  /*3640*/  IMAD.MOV.U32 R0, RZ, RZ, 0x1 ;  /* 0x00000001ff007424 */ /* 0x000fe200078e00ff */
[----:B------:R-:W-:Y:S01]  /*3650*/  UIADD3 UR9, UPT, UPT, UR9, 0xd0, URZ ;  /* 0x000000d009097890 */ /* 0x000fe2000fffe0ff */
[----:B------:R-:W-:Y:S01]  /*3660*/  SHF.L.U32 R3, R11, 0x1f, RZ ;  /* 0x0000001f0b037819 */ /* 0x000fe200000006ff */
[----:B------:R-:W-:-:S03]  /*3670*/  UMOV UR5, 0x40 ;  /* 0x0000004000057882 */ /* 0x000fc60000000000 */
[----:B------:R-:W-:Y:S01]  /*3680*/  UVIRTCOUNT.DEALLOC.SMPOOL 0x80 ;  /* 0x000000800000784c */ /* 0x000fe20000000000 */
[----:B--2---:R-:W-:Y:S02]  /*3690*/  ULEA UR4, UR4, UR5, 0x18 ;  /* 0x0000000504047291 */ /* 0x004fe4000f8ec0ff */
[----:B------:R-:W-:-:S07]  /*36a0*/  ULEA UR5, UR12, UR9, 0x3 ;  /* 0x000000090c057291 */ /* 0x000fce000f8e18ff */
[----:B------:R2:W-:Y:S02]  /*36b0*/  @P0 STS.U8 [UR4+0x1c], R0 ;  /* 0x00001c00ff000988 */ /* 0x0005e40008000004 */
[----:B------:R-:W3:Y:S02]  /*36c0*/  SYNCS.PHASECHK.TRANS64.TRYWAIT P0, [UR5], R3 ;  /* 0x00000003ff0075a7 */ /* 0x000ee40008001105 */
[----:B--23--:R-:W-:Y:S05]  /*36d0*/  @!P0 BRA `(.L_x_62) ;  /* 0x0000005800788947 */ /* 0x00cfea0003800000 */
.L_x_138:
[----:B------:R-:W-:-:S04]  /*36e0*/  UIADD3 UR6, UPT, UPT, UR12, 0x1, URZ ;  /* 0x000000010c067890 */ /* 0x000fc8000fffe0ff */
[----:B------:R-:W-:-:S04]  /*36f0*/  UISETP.NE.AND UP0, UPT, UR6, 0x4, UPT ;  /* 0x000000040600788c */ /* 0x000fc8000bf05270 */
[----:B------:R-:W-:Y:S02]  /*3700*/  USEL UR7, URZ, 0x1, UP0 ;  /* 0x00000001ff077887 */ /* 0x000fe40008000000 */
[----:B------:R-:W-:-:S04]  /*3710*/  USEL UR6, UR6, URZ, UP0 ;  /* 0x000000ff06067287 */ /* 0x000fc80008000000 */
[----:B------:R-:W-:Y:S01]  /*3720*/  ULEA UR5, UR6, UR9, 0x3 ;  /* 0x0000000906057291 */ /* 0x000fe2000f8e18ff */
[----:B------:R-:W-:-:S04]  /*3730*/  LOP3.LUT R2, R11, UR7, RZ, 0x3c, !PT ;  /* 0x000000070b027c12 */ /* 0x000fc8000f8e3cff */
[----:B--2---:R-:W-:-:S04]  /*3740*/  SHF.L.U32 R3, R2, 0x1f, RZ ;  /* 0x0000001f02037819 */ /* 0x004fc800000006ff */
[----:B------:R-:W2:Y:S02]  /*3750*/  SYNCS.PHASECHK.TRANS64.TRYWAIT P0, [UR5], R3 ;  /* 0x00000003ff0075a7 */ /* 0x000ea40008001105 */
[----:B--2---:R-:W-:Y:S05]  /*3760*/  @!P0 BRA `(.L_x_63) ;  /* 0x00000058006c8947 */ /* 0x004fea0003800000 */
.L_x_140:
        /* <DEDUP_REMOVED lines=9> */
.L_x_142:
[----:B------:R-:W-:-:S04]  /*3800*/  UIADD3 UR6, UPT, UPT, UR6, 0x1, URZ ;  /* 0x0000000106067890 */ /* 0x000fc8000fffe0ff */
[----:B------:R-:W-:-:S04]  /*3810*/  UISETP.NE.AND UP0, UPT, UR6, 0x4, UPT ;  /* 0x000000040600788c */ /* 0x000fc8000bf05270 */
[----:B------:R-:W-:Y:S02]  /*3820*/  USEL UR5, URZ, 0x1, UP0 ;  /* 0x00000001ff057887 */ /* 0x000fe40008000000 */
[----:B------:R-:W-:-:S04]  /*3830*/  USEL UR6, UR6, URZ, UP0 ;  /* 0x000000ff06067287 */ /* 0x000fc80008000000 */
[----:B------:R-:W-:Y:S01]  /*3840*/  ULEA UR6, UR6, UR9, 0x3 ;  /* 0x0000000906067291 */ /* 0x000fe2000f8e18ff */
[----:B--2---:R-:W-:-:S04]  /*3850*/  LOP3.LUT R3, R2, UR5, RZ, 0x3c, !PT ;  /* 0x0000000502037c12 */ /* 0x004fc8000f8e3cff */
[----:B------:R-:W-:-:S04]  /*3860*/  SHF.L.U32 R3, R3, 0x1f, RZ ;  /* 0x0000001f03037819 */ /* 0x000fc800000006ff */
[----:B------:R-:W2:Y:S02]  /*3870*/  SYNCS.PHASECHK.TRANS64.TRYWAIT P0, [UR6], R3 ;  /* 0x00000003ff0075a7 */ /* 0x000ea40008001106 */
[----:B--2---:R-:W-:Y:S05]  /*3880*/  @!P0 BRA `(.L_x_65) ;  /* 0x0000005800548947 */ /* 0x004fea0003800000 */
.L_x_144:
[----:B------:R-:W-:Y:S01]  /*3890*/  NOP ;  /* 0x0000000000007918 */ /* 0x000fe20000000000 */
[----:B--2---:R-:W2:Y:S01]  /*38a0*/  LDS R0, [UR4+0x14] ;  /* 0x00001404ff007984 */ /* 0x004ea20008000800 */
[----:B------:R-:W-:Y:S01]  /*38b0*/  ULOP3.LUT UR6, UR13, 0xffff, URZ, 0xc0, !UPT ;  /* 0x0000ffff0d067892 */ /* 0x000fe2000f8ec0ff */
[----:B------:R-:W-:Y:S01]  /*38c0*/  UMOV UR8, 0xffff ;  /* 0x0000ffff00087882 */ /* 0x000fe20000000000 */
[----:B------:R-:W-:Y:S02]  /*38d0*/  UMOV UR5, 0x1 ;  /* 0x0000000100057882 */ /* 0x000fe40000000000 */
[----:B------:R-:W-:-:S04]  /*38e0*/  USHF.R.U32.HI UR6, URZ, 0x5, UR6 ;  /* 0x00000005ff067899 */ /* 0x000fc80008011606 */
[----:B------:R-:W-:Y:S02]  /*38f0*/  USHF.L.U32 UR8, UR8, UR6, URZ ;  /* 0x0000000608087299 */ /* 0x000fe400080006ff */
[----:B------:R-:W-:-:S04]  /*3900*/  USHF.L.U32 UR5, UR5, UR6, URZ ;  /* 0x0000000605057299 */ /* 0x000fc800080006ff */
[----:B--2---:R-:W-:-:S04]  /*3910*/  LOP3.LUT R0, R0, UR8, RZ, 0xc0, !PT ;  /* 0x0000000800007c12 */ /* 0x004fc8000f8ec0ff */
[----:B------:R-:W-:-:S13]  /*3920*/  ISETP.NE.AND P0, PT, R0, UR8, PT ;  /* 0x0000000800007c0c */ /* 0x000fda000bf05270 */
[----:B------:R-:W-:Y:S05]  /*3930*/  @P0 BRA `(.L_x_66) ;  /* 0x0000000000580947 */ /* 0x000fea0003800000 */
[----:B------:R-:W2:Y:S02]  /*3940*/  LDS R0, [UR4+0x18] ;  /* 0x00001804ff007984 */ /* 0x000ea40008000800 */
[----:B--2---:R-:W-:-:S04]  /*3950*/  LOP3.LUT R0, R0, UR5, RZ, 0xc0, !PT ;  /* 0x0000000500007c12 */ /* 0x004fc8000f8ec0ff */
[----:B------:R-:W-:-:S13]  /*3960*/  ISETP.NE.AND P0, PT, R0, UR5, PT ;  /* 0x0000000500007c0c */ /* 0x000fda000bf05270 */
[----:B------:R-:W-:Y:S05]  /*3970*/  @P0 BRA `(.L_x_67) ;  /* 0x00000000003c0947 */ /* 0x000fea0003800000 */
[----:B------:R-:W2:Y:S01]  /*3980*/  S2R R2, SR_LANEID ;  /* 0x0000000000027919 */ /* 0x000ea20000000000 */
[----:B------:R-:W-:Y:S01]  /*3990*/  ULOP3.LUT UR8, URZ, UR8, URZ, 0x33, !UPT ;  /* 0x00000008ff087292 */ /* 0x000fe2000f8e33ff */
[----:B------:R-:W-:Y:S01]  /*39a0*/  LOP3.LUT R4, RZ, UR5, RZ, 0x33, !PT ;  /* 0x00000005ff047c12 */ /* 0x000fe2000f8e33ff */
[----:B------:R-:W-:Y:S02]  /*39b0*/  VOTEU.ANY UR7, UPT, PT ;  /* 0x0000000000077886 */ /* 0x000fe400038e0100 */
[----:B------:R-:W-:Y:S01]  /*39c0*/  UFLO.U32 UR7, UR7 ;  /* 0x00000007000772bd */ /* 0x000fe200080e0000 */
[----:B------:R-:W3:Y:S01]  /*39d0*/  REDUX UR5, R4 ;  /* 0x00000000040573c4 */ /* 0x000ee20000000000 */
[----:B------:R-:W-:-:S06]  /*39e0*/  IMAD.U32 R0, RZ, RZ, UR8 ;  /* 0x00000008ff007e24 */ /* 0x000fcc000f8e00ff */
[----:B------:R1:W-:Y:S01]  /*39f0*/  UTCATOMSWS.AND URZ, UR8 ;  /* 0x0000000800ff79e3 */ /* 0x0003e20008000000 */
[----:B------:R-:W4:Y:S01]  /*3a00*/  REDUX UR6, R0 ;  /* 0x00000000000673c4 */ /* 0x000f220000000000 */
[----:B--2---:R-:W-:Y:S01]  /*3a10*/  ISETP.EQ.U32.AND P0, PT, R2, UR7, PT ;  /* 0x0000000702007c0c */ /* 0x004fe2000bf02070 */
[----:B---3--:R-:W-:Y:S01]  /*3a20*/  IMAD.U32 R2, RZ, RZ, UR5 ;  /* 0x00000005ff027e24 */ /* 0x008fe2000f8e00ff */
[----:B----4-:R-:W-:-:S11]  /*3a30*/  MOV R3, UR6 ;  /* 0x0000000600037c02 */ /* 0x010fd60008000f00 */
[----:B------:R1:W-:Y:S04]  /*3a40*/  @P0 ATOMS.AND RZ, [UR4+0x14], R3 ;  /* 0x00001403ffff098c */ /* 0x0003e8000a800004 */
[----:B------:R1:W-:Y:S01]  /*3a50*/  @P0 ATOMS.AND RZ, [UR4+0x18], R2 ;  /* 0x00001802ffff098c */ /* 0x0003e2000a800004 */
[----:B------:R-:W-:Y:S05]  /*3a60*/  BRA `(.L_x_68) ;  /* 0x0000000000147947 */ /* 0x000fea0003800000 */
.L_x_67:
[----:B------:R-:W-:Y:S02]  /*3a70*/  MOV R2, 0x3a90 ;  /* 0x00003a9000027802 */ /* 0x000fe40000000f00 */
[----:B-1--45:R-:W-:Y:S05]  /*3a80*/  CALL.REL.NOINC `($__internal_0_$__cuda_sm10x_tcgen05_guardrail_trap_col_being_dealloced_not_returned_by_alloc) ;  /* 0x0000005800847944 */ /* 0x032fea0003c00000 */
[----:B------:R-:W-:Y:S05]  /*3a90*/  BRA `(.L_x_68) ;  /* 0x0000000000087947 */ /* 0x000fea0003800000 */
.L_x_66:
[----:B------:R-:W-:Y:S02]  /*3aa0*/  MOV R2, 0x3ac0 ;  /* 0x00003ac000027802 */ /* 0x000fe40000000f00 */
[----:B-1--45:R-:W-:Y:S05]  /*3ab0*/  CALL.REL.NOINC `($__internal_2_$__cuda_sm10x_tcgen05_guardrail_trap_unallocated_columns_being_dealloced) ;  /* 0x0000005800907944 */ /* 0x032fea0003c00000 */
.L_x_68:
[----:B------:R-:W-:Y:S01]  /*3ac0*/  NOP ;  /* 0x0000000000007918 */ /* 0x000fe20000000000 */
[----:B-1----:R-:W-:Y:S05]  /*3ad0*/  EXIT ;  /* 0x000000000000794d */ /* 0x002fea0003800000 */
.L_x_50:
[----:B------:R-:W-:-:S09]  /*3ae0*/  UISETP.NE.OR UP2, UPT, UR8, 0x3, !UP2 ;  /* 0x000000030800788c */ /* 0x000fd2000d745670 */
[----:B------:R-:W-:Y:S05]  /*3af0*/  BRA.U UP2, `(.L_x_69) ;  /* 0x0000001102487547 */ /* 0x000fea000b800000 */
[----:B------:R-:W1:Y:S01]  /*3b00*/  LDC R0, c[0x0][0xb30] ;  /* 0x0002cc00ff007b82 */ /* 0x000e620000000800 */
[----:B------:R-:W2:Y:S01]  /*3b10*/  LDCU.64 UR4, c[0x0][0x888] ;  /* 0x00011100ff0477ac */ /* 0x000ea20008000a00 */
[----:B------:R-:W-:Y:S02]  /*3b20*/  HFMA2 R27, -RZ, RZ, 0, 0 ;  /* 0x00000000ff1b7431 */ /* 0x000fe400000001ff */
[----:B------:R-:W-:Y:S01]  /*3b30*/  IMAD.MOV.U32 R29, RZ, RZ, 0x1 ;  /* 0x00000001ff1d7424 */ /* 0x000fe200078e00ff */
[----:B------:R-:W-:Y:S01]  /*3b40*/  MOV R25, 0x5800 ;  /* 0x0000580000197802 */ /* 0x000fe20000000f00 */
[----:B------:R-:W4:Y:S01]  /*3b50*/  LDCU.64 UR14, c[0x0][0x890] ;  /* 0x00011200ff0e77ac */ /* 0x000f220008000a00 */
[----:B------:R-:W-:Y:S01]  /*3b60*/  IMAD.MOV.U32 R28, RZ, RZ, RZ ;  /* 0x000000ffff1c7224 */ /* 0x000fe200078e00ff */
[----:B------:R-:W3:Y:S01]  /*3b70*/  LDC R19, c[0x0][0x370] ;  /* 0x0000dc00ff137b82 */ /* 0x000ee20000000800 */
[----:B------:R-:W-:Y:S01]  /*3b80*/  UPLOP3.LUT UP1, UPT, UPT, UPT, UPT, 0x40, 0x4 ;  /* 0x000000000004789c */ /* 0x000fe20003f2e870 */
[----:B------:R-:W-:-:S06]  /*3b90*/  UMOV UR6, URZ ;  /* 0x000000ff00067c82 */ /* 0x000fcc0008000000 */
[----:B------:R-:W3:Y:S01]  /*3ba0*/  LDC R2, c[0x0][0xb0c] ;  /* 0x0002c300ff027b82 */ /* 0x000ee20000000800 */
[----:B--2---:R-:W-:-:S03]  /*3bb0*/  UISETP.NE.U32.AND UP5, UPT, UR4, URZ, UPT ;  /* 0x000000ff0400728c */ /* 0x004fc6000bfa5070 */
[----:B------:R-:W-:Y:S01]  /*3bc0*/  UMOV UR4, 0x400 ;  /* 0x0000040000047882 */ /* 0x000fe20000000000 */
[----:B----4-:R-:W-:-:S03]  /*3bd0*/  UISETP.NE.U32.AND UP6, UPT, UR14, URZ, UPT ;  /* 0x000000ff0e00728c */ /* 0x010fc6000bfc5070 */
[----:B------:R-:W2:Y:S01]  /*3be0*/  LDC R18, c[0x0][0xb20] ;  /* 0x0002c800ff127b82 */ /* 0x000ea20000000800 */
[----:B-1----:R-:W-:Y:S01]  /*3bf0*/  ISETP.NE.AND P1, PT, R0, 0x1, PT ;  /* 0x000000010000780c */ /* 0x002fe20003f25270 */
[----:B------:R-:W-:Y:S02]  /*3c00*/  UISETP.NE.AND.EX UP5, UPT, UR5, URZ, UPT, UP5 ;  /* 0x000000ff0500728c */ /* 0x000fe4000bfa5350 */
[----:B------:R-:W-:Y:S02]  /*3c10*/  ULEA UR4, UR37, UR4, 0x18 ;  /* 0x0000000425047291 */ /* 0x000fe4000f8ec0ff */
[----:B------:R-:W-:Y:S02]  /*3c20*/  UISETP.NE.AND.EX UP6, UPT, UR15, URZ, UPT, UP6 ;  /* 0x000000ff0f00728c */ /* 0x000fe4000bfc5360 */
[----:B------:R-:W1:Y:S08]  /*3c30*/  LDC.64 R30, c[0x0][0x348] ;  /* 0x0000d200ff1e7b82 */ /* 0x000e700000000a00 */
[----:B------:R-:W4:Y:S08]  /*3c40*/  LDC.64 R16, c[0x0][0xb10] ;  /* 0x0002c400ff107b82 */ /* 0x000f300000000a00 */
[----:B------:R-:W1:Y:S08]  /*3c50*/  LDC.64 R6, c[0x0][0xb18] ;  /* 0x0002c600ff067b82 */ /* 0x000e700000000a00 */
[----:B------:R-:W1:Y:S08]  /*3c60*/  LDC.64 R4, c[0x0][0xb28] ;  /* 0x0002ca00ff047b82 */ /* 0x000e700000000a00 */
[----:B--23--:R-:W1:Y:S02]  /*3c70*/  LDC R24, c[0x0][0x374] ;  /* 0x0000dd00ff187b82 */ /* 0x00ce640000000800 */
.L_x_77:
[C---:B------:R-:W-:Y:S02]  /*3c80*/  LEA R0, R28.reuse, UR4, 0x3 ;  /* 0x000000041c007c11 */ /* 0x040fe4000f8e18ff */
[----:B------:R-:W-:Y:S02]  /*3c90*/  SHF.L.U32 R3, R27, 0x1f, RZ ;  /* 0x0000001f1b037819 */ /* 0x000fe400000006ff */
[----:B------:R-:W-:Y:S02]  /*3ca0*/  LEA R20, R28, UR4, 0x4 ;  /* 0x000000041c147c11 */ /* 0x000fe4000f8e20ff */
[----:B------:R-:W2:Y:S02]  /*3cb0*/  SYNCS.PHASECHK.TRANS64.TRYWAIT P0, [R0+URZ+0x90], R3 ;  /* 0x00009003000075a7 */ /* 0x000ea400080011ff */
[----:B--2---:R-:W-:Y:S05]  /*3cc0*/  @!P0 BRA `(.L_x_70) ;  /* 0x00000054005c8947 */ /* 0x004fea0003800000 */
.L_x_145:
[----:B------:R-:W-:Y:S01]  /*3cd0*/  ISETP.GE.AND P0, PT, R108, 0x1, PT ;  /* 0x000000016c00780c */ /* 0x000fe20003f06270 */
[----:B------:R-:W3:Y:S01]  /*3ce0*/  LDS.128 R20, [R20+0x120] ;  /* 0x0001200014147984 */ /* 0x000ee20000000c00 */
[----:B------:R-:W-:Y:S01]  /*3cf0*/  ISETP.NE.U32.AND P3, PT, RZ, UR14, PT ;  /* 0x0000000eff007c0c */ /* 0x000fe2000bf65070 */
[----:B--2---:R-:W-:Y:S03]  /*3d00*/  VIADD R0, R0, 0xa0 ;  /* 0x000000a000007836 */ /* 0x004fe60000000000 */
[----:B------:R-:W-:Y:S01]  /*3d10*/  ISETP.NE.AND.EX P3, PT, RZ, UR15, PT, P3 ;  /* 0x0000000fff007c0c */ /* 0x000fe2000bf65330 */
[----:B------:R-:W-:Y:S01]  /*3d20*/  @!PT LDS RZ, [RZ] ;  /* 0x00000000fffff984 */ /* 0x000fe20000000800 */
[----:B------:R-:W-:Y:S01]  /*3d30*/  @!PT LDS RZ, [RZ] ;  /* 0x00000000fffff984 */ /* 0x000fe20000000800 */
[----:B------:R-:W-:Y:S01]  /*3d40*/  @!PT LDS RZ, [RZ] ;  /* 0x00000000fffff984 */ /* 0x000fe20000000800 */
[----:B------:R-:W-:Y:S01]  /*3d50*/  @!PT LDS RZ, [RZ] ;  /* 0x00000000fffff984 */ /* 0x000fe20000000800 */
[----:B------:R2:W-:Y:S06]  /*3d60*/  MEMBAR.ALL.CTA ;  /* 0x0000000000007992 */ /* 0x0005ec0000008000 */
[----:B--2---:R-:W2:Y:S01]  /*3d70*/  FENCE.VIEW.ASYNC.S ;  /* 0x00000000000073c6 */ /* 0x004ea20000000000 */
[----:B------:R-:W-:Y:S04]  /*3d80*/  PRMT R0, RZ, 0x654, R0 ;  /* 0x00000654ff007816 */ /* 0x000fe80000000000 */
[----:B--2---:R2:W-:Y:S01]  /*3d90*/  SYNCS.ARRIVE.TRANS64.RED.A1T0 RZ, [R0+URZ], RZ ;  /* 0x000000ff00ff79a7 */ /* 0x0045e200081004ff */
[----:B---3--:R-:W-:Y:S11]  /*3da0*/  LOP3.LUT P4, RZ, R22, 0x1, RZ, 0xc0, !PT ;  /* 0x0000000116ff7812 */ /* 0x008ff6000788c0ff */
[----:B------:R-:W-:Y:S02]  /*3db0*/  @!UPT UIADD3 URZ, UPT, UPT, URZ, URZ, URZ ;  /* 0x000000fffffff290 */ /* 0x000fe4000fffe0ff */
[----:B------:R-:W-:Y:S02]  /*3dc0*/  @P4 MOV R13, R20 ;  /* 0x00000014000d4202 */ /* 0x000fe40000000f00 */
[----:B------:R-:W-:Y:S01]  /*3dd0*/  @P4 LOP3.LUT R8, R21, 0xffff, RZ, 0xc0, !PT ;  /* 0x0000ffff15084812 */ /* 0x000fe200078ec0ff */
[----:B--2---:R-:W-:Y:S06]  /*3de0*/  @!P0 BRA `(.L_x_71) ;  /* 0x0000000000a48947 */ /* 0x004fec0003800000 */
[----:B-1----:R-:W-:Y:S01]  /*3df0*/  IMAD.HI.U32 R33, R24, R7, RZ ;  /* 0x0000000718217227 */ /* 0x002fe200078e00ff */
[----:B------:R-:W-:Y:S02]  /*3e00*/  ISETP.NE.AND P0, PT, R6, 0x1, PT ;  /* 0x000000010600780c */ /* 0x000fe40003f05270 */
[----:B------:R-:W-:Y:S01]  /*3e10*/  ISETP.NE.AND P2, PT, R108, 0x1, PT ;  /* 0x000000016c00780c */ /* 0x000fe20003f45270 */
[----:B----4-:R-:W-:Y:S01]  /*3e20*/  IMAD.HI.U32 R32, R19, R16, RZ ;  /* 0x0000001013207227 */ /* 0x010fe200078e00ff */
[----:B------:R-:W-:Y:S02]  /*3e30*/  SHF.R.U32.HI R33, RZ, R18, R33 ;  /* 0x00000012ff217219 */ /* 0x000fe40000011621 */
[----:B------:R-:W-:Y:S01]  /*3e40*/  ISETP.NE.AND P5, PT, R2, 0x1, PT ;  /* 0x000000010200780c */ /* 0x000fe20003fa5270 */
[----:B------:R-:W-:Y:S01]  /*3e50*/  IMAD.HI.U32 R34, R13, R16, RZ ;  /* 0x000000100d227227 */ /* 0x000fe200078e00ff */
[----:B------:R-:W-:Y:S02]  /*3e60*/  SHF.R.U32.HI R32, RZ, R17, R32 ;  /* 0x00000011ff207219 */ /* 0x000fe40000011620 */
[----:B------:R-:W-:Y:S01]  /*3e70*/  SEL R3, R24, R33, !P0 ;  /* 0x0000002118037207 */ /* 0x000fe20004000000 */
[C---:B------:R-:W-:Y:S01]  /*3e80*/  IMAD.HI.U32 R33, R8.reuse, R7, RZ ;  /* 0x0000000708217227 */ /* 0x040fe200078e00ff */
[----:B------:R-:W-:Y:S02]  /*3e90*/  SEL R11, R19, R32, !P5 ;  /* 0x00000020130b7207 */ /* 0x000fe40006800000 */
[----:B------:R-:W-:Y:S01]  /*3ea0*/  SHF.R.U32.HI R34, RZ, R17, R34 ;  /* 0x00000011ff227219 */ /* 0x000fe20000011622 */
[----:B------:R-:W-:Y:S01]  /*3eb0*/  IMAD.HI.U32 R36, R3, R4, RZ ;  /* 0x0000000403247227 */ /* 0x000fe200078e00ff */
[----:B------:R-:W-:Y:S03]  /*3ec0*/  SHF.R.U32.HI R33, RZ, R18, R33 ;  /* 0x00000012ff217219 */ /* 0x000fe60000011621 */
[----:B------:R-:W-:Y:S01]  /*3ed0*/  IMAD.HI.U32 R32, R11, R4, RZ ;  /* 0x000000040b207227 */ /* 0x000fe200078e00ff */
[----:B------:R-:W-:Y:S02]  /*3ee0*/  @P2 SHF.R.U32.HI R3, RZ, R5, R36 ;  /* 0x00000005ff032219 */ /* 0x000fe40000011624 */
[----:B------:R-:W-:Y:S02]  /*3ef0*/  SEL R9, R8, R33, !P0 ;  /* 0x0000002108097207 */ /* 0x000fe40004000000 */
[----:B------:R-:W-:Y:S01]  /*3f00*/  @P2 SHF.R.U32.HI R11, RZ, R5, R32 ;  /* 0x00000005ff0b2219 */ /* 0x000fe20000011620 */
[C---:B------:R-:W-:Y:S01]  /*3f10*/  IMAD R10, R108.reuse, R3, RZ ;  /* 0x000000036c0a7224 */ /* 0x040fe200078e02ff */
[----:B------:R-:W-:Y:S01]  /*3f20*/  SEL R3, R13, R34, !P5 ;  /* 0x000000220d037207 */ /* 0x000fe20006800000 */
[C---:B------:R-:W-:Y:S03]  /*3f30*/  IMAD.HI.U32 R14, R9.reuse, R4, RZ ;  /* 0x00000004090e7227 */ /* 0x040fe600078e00ff */
[----:B------:R-:W-:Y:S01]  /*3f40*/  ISETP.GE.AND P0, PT, R9, R10, PT ;  /* 0x0000000a0900720c */ /* 0x000fe20003f06270 */
[C---:B------:R-:W-:Y:S01]  /*3f50*/  IMAD R12, R108.reuse, R11, RZ ;  /* 0x0000000b6c0c7224 */ /* 0x040fe200078e02ff */
[-C--:B------:R-:W-:Y:S04]  /*3f60*/  SHF.R.U32.HI R14, RZ, R5.reuse, R14 ;  /* 0x00000005ff0e7219 */ /* 0x080fe8000001160e */
[----:B------:R-:W-:Y:S02]  /*3f70*/  ISETP.GE.OR P0, PT, R3, R12, P0 ;  /* 0x0000000c0300720c */ /* 0x000fe40000706670 */
[----:B------:R-:W-:Y:S05]  /*3f80*/  SEL R15, R9, R14, !P2 ;  /* 0x0000000e090f7207 */ /* 0x000fea0005000000 */
[----:B------:R-:W-:Y:S04]  /*3f90*/  IMAD.MOV R14, RZ, RZ, -R15 ;  /* 0x000000ffff0e7224 */ /* 0x000fe800078e0a0f */
[----:B------:R-:W-:Y:S02]  /*3fa0*/  IMAD R14, R108, R14, R9 ;  /* 0x0000000e6c0e7224 */ /* 0x000fe400078e0209 */
[C---:B------:R-:W-:Y:S05]  /*3fb0*/  @!P0 IMAD.HI.U32 R10, R3.reuse, R4, RZ ;  /* 0x00000004030a8227 */ /* 0x040fea00078e00ff */
[----:B------:R-:W-:Y:S04]  /*3fc0*/  @!P0 SHF.R.U32.HI R10, RZ, R5, R10 ;  /* 0x00000005ff0a8219 */ /* 0x000fe8000001160a */
[----:B------:R-:W-:Y:S01]  /*3fd0*/  @!P0 SEL R0, R3, R10, !P2 ;  /* 0x0000000a03008207 */ /* 0x000fe20005000000 */
[----:B------:R-:W-:Y:S03]  /*3fe0*/  IMAD.MOV R10, RZ, RZ, -R3 ;  /* 0x000000ffff0a7224 */ /* 0x000fe600078e0a03 */
[----:B------:R-:W-:Y:S01]  /*3ff0*/  @!P0 IADD3 R15, PT, PT, R15, -R0, RZ ;  /* 0x800000000f0f8210 */ /* 0x000fe20007ffe0ff */
[----:B------:R-:W-:Y:S01]  /*4000*/  @!P0 IMAD R0, R11, R14, R0 ;  /* 0x0000000e0b008224 */ /* 0x000fe200078e0200 */
[----:B------:R-:W-:Y:S01]  /*4010*/  IADD3 R11, PT, PT, -R9, RZ, RZ ;  /* 0x000000ff090b7210 */ /* 0x000fe20007ffe1ff */
[----:B------:R-:W-:Y:S02]  /*4020*/  IMAD R13, R2, R10, R13 ;  /* 0x0000000a020d7224 */ /* 0x000fe400078e020d */
[----:B------:R-:W-:Y:S02]  /*4030*/  @!P0 IMAD R9, R15, R108, R3 ;  /* 0x0000006c0f098224 */ /* 0x000fe400078e0203 */
[----:B------:R-:W-:Y:S02]  /*4040*/  @!P0 IMAD.MOV.U32 R3, RZ, RZ, R0 ;  /* 0x000000ffff038224 */ /* 0x000fe400078e0000 */
[----:B------:R-:W-:Y:S02]  /*4050*/  IMAD R8, R6, R11, R8 ;  /* 0x0000000b06087224 */ /* 0x000fe400078e0208 */
[----:B------:R-:W-:Y:S02]  /*4060*/  IMAD R13, R3, R2, R13 ;  /* 0x00000002030d7224 */ /* 0x000fe400078e020d */
[----:B------:R-:W-:Y:S02]  /*4070*/  IMAD R8, R9, R6, R8 ;  /* 0x0000000609087224 */ /* 0x000fe400078e0208 */
.L_x_71:
[----:B------:R-:W-:Y:S05]  /*4080*/  BRA.U UP1, `(.L_x_72) ;  /* 0x0000000101107547 */ /* 0x000fea000b800000 */
[----:B------:R-:W-:Y:S04]  /*4090*/  MOV R0, UR7 ;  /* 0x0000000700007c02 */ /* 0x000fe80008000f00 */
[----:B------:R-:W-:Y:S04]  /*40a0*/  SHF.L.U32 R3, R0, 0x1f, RZ ;  /* 0x0000001f00037819 */ /* 0x000fe800000006ff */
[----:B------:R-:W2:Y:S02]  /*40b0*/  SYNCS.PHASECHK.TRANS64.TRYWAIT P0, [UR4+0x88], R3 ;  /* 0x00008803ff0075a7 */ /* 0x000ea40008001104 */
[----:B--2---:R-:W-:Y:S05]  /*40c0*/  @!P0 BRA `(.L_x_73) ;  /* 0x0000005000708947 */ /* 0x004fea0003800000 */
.L_x_72:
[----:B------:R-:W-:Y:S05]  /*40d0*/  BRA.U !UP6, `(.L_x_74) ;  /* 0x000000010e347547 */ /* 0x000fea000b800000 */
[----:B------:R-:W-:Y:S01]  /*40e0*/  UPLOP3.LUT UP0, UPT, UPT, UPT, UP5, 0x80, 0x8 ;  /* 0x000000000008789c */ /* 0x000fe20003f0f050 */
[----:B--2---:R-:W-:Y:S02]  /*40f0*/  HFMA2 R0, -RZ, RZ, 0, 5.9604644775390625e-08 ;  /* 0x00000001ff007431 */ /* 0x004fe400000001ff */
[----:B------:R-:W-:Y:S03]  /*4100*/  IMAD.MOV.U32 R230, RZ, RZ, 0x1 ;  /* 0x00000001ffe67424 */ /* 0x000fe600078e00ff */
[----:B------:R-:W-:Y:S05]  /*4110*/  PLOP3.LUT P0, PT, PT, PT, UP0, 0x80, 0x8 ;  /* 0x000000000008781c */ /* 0x000fea0003f0f008 */
[----:B------:R-:W2:Y:S01]  /*4120*/  @UP0 LDCU.64 UR8, c[0x0][0x888] ;  /* 0x00011100ff0807ac */ /* 0x000ea20008000a00 */
[----:B------:R-:W-:Y:S07]  /*4130*/  @UP0 UIMAD UR5, UR36, UR14, URZ ;  /* 0x0000000e240502a4 */ /* 0x000fee000f8e02ff */
[----:B------:R-:W-:Y:S01]  /*4140*/  @!P0 PRMT R230, R0, 0x7610, R230 ;  /* 0x0000761000e68816 */ /* 0x000fe200000000e6 */
[----:B--2---:R-:W-:Y:S03]  /*4150*/  @UP0 UIMAD.WIDE UR8, UR5, 0x4, UR8 ;  /* 0x00000004050808a5 */ /* 0x004fe6000f8e0208 */
[----:B------:R-:W2:Y:S03]  /*4160*/  @!UP0 LDCU UR5, c[0x0][0x880] ;  /* 0x00011000ff0587ac */ /* 0x000ea60008000800 */
[----:B------:R-:W-:Y:S01]  /*4170*/  IMAD.U32 R10, RZ, RZ, UR8 ;  /* 0x00000008ff0a7e24 */ /* 0x000fe2000f8e00ff */
[----:B------:R-:W-:Y:S05]  /*4180*/  MOV R11, UR9 ;  /* 0x00000009000b7c02 */ /* 0x000fea0008000f00 */
[----:B-----5:R3:W5:Y:S02]  /*4190*/  @P0 LDG.E R117, desc[UR46][R10.64] ;  /* 0x0000002e0a750981 */ /* 0x020764000c1e1900 */
[----:B--23--:R-:W-:Y:S07]  /*41a0*/  @!P0 IMAD.U32 R117, RZ, RZ, UR5 ;  /* 0x00000005ff758e24 */ /* 0x00cfee000f8e00ff */
.L_x_74:
[----:B-----5:R-:W-:Y:S01]  /*41b0*/  @!P3 FSETP.EQ.AND P2, PT, R117, RZ, PT ;  /* 0x000000ff7500b20b */ /* 0x020fe20003f42000 */
[----:B------:R-:W-:Y:S01]  /*41c0*/  @!UPT UIADD3 URZ, UPT, UPT, URZ, URZ, URZ ;  /* 0x000000fffffff290 */ /* 0x000fe2000fffe0ff */
[----:B------:R-:W-:Y:S11]  /*41d0*/  @!P3 BRA `(.L_x_75) ;  /* 0x000000000014b947 */ /* 0x000ff60003800000 */
[----:B------:R-:W-:Y:S02]  /*41e0*/  LOP3.LUT P0, RZ, R230, 0xff, RZ, 0xc0, !PT ;  /* 0x000000ffe6ff7812 */ /* 0x000fe4000780c0ff */
[----:B------:R-:W-:Y:S04]  /*41f0*/  PLOP3.LUT P2, PT, PT, PT, UP0, 0x80, 0x8 ;  /* 0x000000000008781c */ /* 0x000fe80003f4f008 */
[----:B------:R-:W-:Y:S07]  /*4200*/  PLOP3.LUT P2, PT, P2, PT, PT, 0x8, 0x80 ;  /* 0x000000000080781c */ /* 0x000fee000174e170 */
[----:B------:R-:W-:Y:S11]  /*4210*/  @P0 FSETP.EQ.AND P2, PT, R117, RZ, PT ;  /* 0x000000ff7500020b */ /* 0x000ff60003f42000 */
[----:B------:R-:W-:Y:S02]  /*4220*/  @!UPT UIADD3 URZ, UPT, UPT, URZ, URZ, URZ ;  /* 0x000000fffffff290 */ /* 0x000fe4000fffe0ff */
.L_x_75:
[----:B------:R-:W3:Y:S01]  /*4230*/  LDC.64 R14, c[0x0][0xb10] ;  /* 0x0002c400ff0e7b82 */ /* 0x000ee20000000a00 */
[----:B------:R-:W-:Y:S01]  /*4240*/  ULEA UR13, UR6, UR4, 0x3 ;  /* 0x00000004060d7291 */ /* 0x000fe2000f8e18ff */
[----:B------:R-:W-:Y:S01]  /*4250*/  SHF.L.U32 R12, R29, 0x1f, RZ ;  /* 0x0000001f1d0c7819 */ /* 0x000fe200000006ff */
[----:B------:R-:W-:Y:S01]  /*4260*/  VIADD R28, R28, 0x1 ;  /* 0x000000011c1c7836 */ /* 0x000fe20000000000 */
[----:B------:R-:W-:Y:S04]  /*4270*/  @P4 SHF.R.U32.HI R26, RZ, 0x10, R21 ;  /* 0x00000010ff1a4819 */ /* 0x000fe80000011615 */
[----:B------:R-:W5:Y:S02]  /*4280*/  LDC.64 R10, c[0x0][0xb18] ;  /* 0x0002c600ff0a7b82 */ /* 0x000f640000000a00 */
[----:B------:R-:W1:Y:S01]  /*4290*/  SYNCS.PHASECHK.TRANS64.TRYWAIT P5, [UR13+0x70], R12 ;  /* 0x0000700cff0075a7 */ /* 0x000e6200080a110d */
[----:B---3--:R-:W-:Y:S05]  /*42a0*/  @!P1 IMAD.HI.U32 R14, R13, R14, RZ ;  /* 0x0000000e0d0e9227 */ /* 0x008fea00078e00ff */
[----:B--2---:R-:W2:Y:S01]  /*42b0*/  @!P1 LDC R0, c[0x0][0xb20] ;  /* 0x0002c800ff009b82 */ /* 0x004ea20000000800 */
[----:B------:R-:W-:Y:S01]  /*42c0*/  @!P1 SHF.R.U32.HI R14, RZ, R15, R14 ;  /* 0x0000000fff0e9219 */ /* 0x000fe2000001160e */
[----:B-----5:R-:W-:Y:S01]  /*42d0*/  @!P1 IMAD.HI.U32 R11, R8, R11, RZ ;  /* 0x0000000b080b9227 */ /* 0x020fe200078e00ff */
[----:B------:R-:W-:Y:S05]  /*42e0*/  @!P1 ISETP.NE.AND P0, PT, R10, 0x1, PT ;  /* 0x000000010a00980c */ /* 0x000fea0003f05270 */
[----:B------:R-:W3:Y:S01]  /*42f0*/  @!P1 LDC R3, c[0x0][0xb0c] ;  /* 0x0002c300ff039b82 */ /* 0x000ee20000000800 */
[----:B--2---:R-:W-:Y:S02]  /*4300*/  @!P1 SHF.R.U32.HI R9, RZ, R0, R11 ;  /* 0x00000000ff099219 */ /* 0x004fe4000001160b */
[----:B---3--:R-:W-:Y:S02]  /*4310*/  @!P1 ISETP.NE.AND P3, PT, R3, 0x1, PT ;  /* 0x000000010300980c */ /* 0x008fe40003f65270 */
[----:B------:R-:W-:Y:S02]  /*4320*/  @!P1 SEL R9, R8, R9, !P0 ;  /* 0x0000000908099207 */ /* 0x000fe40004000000 */
[----:B------:R-:W-:Y:S02]  /*4330*/  ELECT P0, URZ, PT ;  /* 0x0000000000ff782f */ /* 0x000fe40003800000 */
[----:B------:R-:W-:Y:S05]  /*4340*/  @!P1 SEL R14, R13, R14, !P3 ;  /* 0x0000000e0d0e9207 */ /* 0x000fea0005800000 */
[----:B------:R-:W-:Y:S02]  /*4350*/  @!P1 IMAD.IADD R0, R9, 0x1, -R14 ;  /* 0x0000000109009824 */ /* 0x000fe400078e0a0e */
[----:B------:R-:W-:Y:S02]  /*4360*/  @!P1 IMAD.IADD R9, R14, 0x1, -R9 ;  /* 0x000000010e099824 */ /* 0x000fe400078e0a09 */
[----:B------:R-:W-:Y:S02]  /*4370*/  @!P1 IMAD R13, R0, R3, R13 ;  /* 0x00000003000d9224 */ /* 0x000fe400078e020d */
[----:B------:R-:W-:Y:S01]  /*4380*/  @!P1 IMAD R8, R9, R10, R8 ;  /* 0x0000000a09089224 */ /* 0x000fe200078e0208 */
[----:B-1----:R-:W-:Y:S06]  /*4390*/  @!P5 BRA `(.L_x_76) ;  /* 0x0000004c00d4d947 */ /* 0x002fec0003800000 */
.L_x_148:
[----:B------:R-:W-:Y:S01]  /*43a0*/  UIADD3 UR65, UPT, UPT, UR13, 0x60, URZ ;  /* 0x000000600d417890 */ /* 0x000fe2000fffe0ff */
[----:B------:R-:W-:Y:S01]  /*43b0*/  PLOP3.LUT P0, PT, P2, P0, PT, 0xf2, 0x2f ;  /* 0x00000000002f781c */ /* 0x000fe20001701e72 */
[----:B------:R-:W-:Y:S01]  /*43c0*/  UMOV UR22, 0x0 ;  /* 0x0000000000167882 */ /* 0x000fe20000000000 */
[----:B------:R-:W-:Y:S01]  /*43d0*/  UMOV UR23, 0x10000000 ;  /* 0x1000000000177882 */ /* 0x000fe20000000000 */
[----:B------:R-:W-:Y:S01]  /*43e0*/  UMOV UR76, UR36 ;  /* 0x00000024004c7c82 */ /* 0x000fe20008000000 */
        /* <DEDUP_REMOVED lines=9> */
[----:B-1----:R-:W-:Y:S01]  /*4480*/  @!P0 IADD3 R3, P2, PT, R30, 0x580, RZ ;  /* 0x000005801e038810 */ /* 0x002fe20007f5e0ff */
[----:B------:R-:W-:Y:S01]  /*4490*/  @!P0 IMAD R219, R219, 0xb0, RZ ;  /* 0x000000b0dbdb8824 */ /* 0x000fe200078e02ff */
[----:B------:R-:W-:Y:S01]  /*44a0*/  VOTEU.ALL UP1, P0 ;  /* 0x0000000000ff7886 */ /* 0x000fe20000020000 */
[----:B------:R-:W-:Y:S01]  /*44b0*/  @!P0 IMAD.SHL.U32 R229, R229, 0x40, RZ ;  /* 0x00000040e5e58824 */ /* 0x000fe200078e00ff */
[----:B------:R-:W-:Y:S01]  /*44c0*/  @!P0 R2UR UR9, R3 ;  /* 0x00000000030982ca */ /* 0x000fe200000e0000 */
[----:B------:R-:W-:Y:S01]  /*44d0*/  @!P0 IMAD.X R0, RZ, RZ, R31, P2 ;  /* 0x000000ffff008224 */ /* 0x000fe200010e061f */
[----:B------:R-:W-:Y:S01]  /*44e0*/  @!P0 R2UR UR10, R219 ;  /* 0x00000000db0a82ca */ /* 0x000fe200000e0000 */
[----:B------:R-:W-:Y:S01]  /*44f0*/  VOTEU.ALL UP4, P0 ;  /* 0x0000000000ff7886 */ /* 0x000fe20000080000 */
[----:B------:R-:W-:Y:S01]  /*4500*/  @!P0 R2UR UR5, R229 ;  /* 0x00000000e50582ca */ /* 0x000fe200000e0000 */
[----:B------:R-:W-:Y:S01]  /*4510*/  VOTEU.ALL UP3, P0 ;  /* 0x0000000000ff7886 */ /* 0x000fe20000060000 */
[----:B------:R-:W-:Y:S01]  /*4520*/  @!P0 R2UR UR8, R0 ;  /* 0x00000000000882ca */ /* 0x000fe200000e0000 */
[----:B------:R-:W-:Y:S01]  /*4530*/  IMAD.U32 R0, RZ, RZ, UR36 ;  /* 0x00000024ff007e24 */ /* 0x000fe2000f8e00ff */
[----:B------:R-:W-:Y:S01]  /*4540*/  MOV.SPILL R10, UR68 ;  /* 0x00000044000a7c02 */ /* 0x000fe20009000f00 */
[----:B------:R-:W-:Y:S01]  /*4550*/  VOTEU.ALL UP2, P0 ;  /* 0x0000000000ff7886 */ /* 0x000fe20000040000 */
[----:B------:R-:W-:Y:S02]  /*4560*/  IMAD.IADD R219, R8, 0x1, R218 ;  /* 0x0000000108db7824 */ /* 0x000fe400078e02da */
[----:B------:R-:W-:Y:S01]  /*4570*/  R2UR UR68, R0 ;  /* 0x00000000004472ca */ /* 0x000fe200000e0000 */
[----:B------:R-:W-:Y:S01]  /*4580*/  IMAD.U32 R14, RZ, RZ, UR9 ;  /* 0x00000009ff0e7e24 */ /* 0x000fe2000f8e00ff */
[----:B------:R-:W-:Y:S01]  /*4590*/  MOV.SPILL R0, UR60 ;  /* 0x0000003c00007c02 */ /* 0x000fe20009000f00 */
[----:B------:R-:W-:Y:S01]  /*45a0*/  IMAD.U32 R3, RZ, RZ, UR10 ;  /* 0x0000000aff037e24 */ /* 0x000fe2000f8e00ff */
[----:B------:R-:W-:Y:S01]  /*45b0*/  UMOV UR9, UR65 ;  /* 0x0000004100097c82 */ /* 0x000fe20008000000 */
[----:B------:R-:W-:Y:S01]  /*45c0*/  IMAD.U32 R9, RZ, RZ, UR5 ;  /* 0x00000005ff097e24 */ /* 0x000fe2000f8e00ff */
[----:B------:R-:W-:Y:S01]  /*45d0*/  UMOV UR5, UR36 ;  /* 0x0000002400057c82 */ /* 0x000fe20008000000 */
[----:B------:R-:W-:Y:S01]  /*45e0*/  IMAD.U32 R15, RZ, RZ, UR8 ;  /* 0x00000008ff0f7e24 */ /* 0x000fe2000f8e00ff */
[----:B------:R-:W-:Y:S01]  /*45f0*/  R2UR UR66, R3 ;  /* 0x00000000034272ca */ /* 0x000fe200000e0000 */
[----:B------:R-:W-:Y:S01]  /*4600*/  UMOV UR60, UR5 ;  /* 0x00000005003c7c82 */ /* 0x000fe20008000000 */
[----:B------:R-:W-:Y:S01]  /*4610*/  R2UR UR67, R9 ;  /* 0x00000000094372ca */ /* 0x000fe200000e0000 */
[----:B------:R-:W-:Y:S01]  /*4620*/  @!UP4 UIMAD UR5, UR6, 0x5800, UR4 ;  /* 0x000058000605c8a4 */ /* 0x000fe2000f8e0204 */
[----:B------:R-:W-:Y:S01]  /*4630*/  @!P0 R2UR UR30, R14 ;  /* 0x000000000e1e82ca */ /* 0x000fe200000e0000 */
[----:B------:R-:W-:Y:S01]  /*4640*/  UMOV UR49, UR9 ;  /* 0x0000000900317c82 */ /* 0x000fe20008000000 */
[----:B------:R-:W-:Y:S01]  /*4650*/  @!P0 R2UR UR31, R15 ;  /* 0x000000000f1f82ca */ /* 0x000fe200000e0000 */
[----:B------:R-:W-:Y:S01]  /*4660*/  @!UP4 UIADD3 UR64, UPT, UPT, UR5, 0x200, URZ ;  /* 0x000002000540c890 */ /* 0x000fe2000fffe0ff */
[----:B------:R-:W-:Y:S01]  /*4670*/  IMAD.IADD R229, R13, 0x1, R228 ;  /* 0x000000010de57824 */ /* 0x000fe200078e02e4 */
[----:B------:R-:W-:Y:S02]  /*4680*/  @!UP4 UIADD3 UR56, UPT, UPT, UR5, 0xa00, URZ ;  /* 0x00000a000538c890 */ /* 0x000fe4000fffe0ff */
[----:B------:R-:W-:Y:S02]  /*4690*/  @!UP4 UIADD3 UR72, UPT, UPT, UR5, 0x1200, URZ ;  /* 0x000012000548c890 */ /* 0x000fe4000fffe0ff */
[----:B------:R-:W-:Y:S02]  /*46a0*/  @!UP4 UIADD3 UR58, UPT, UPT, UR66, 0x10, URZ ;  /* 0x00000010423ac890 */ /* 0x000fe4000fffe0ff */
[----:B------:R-:W-:Y:S01]  /*46b0*/  UMOV UR11, UR67 ;  /* 0x00000043000b7c82 */ /* 0x000fe20008000000 */
[----:B------:R-:W-:Y:S01]  /*46c0*/  @!UP4 UIADD3 UR48, UPT, UPT, UR5, 0x2a00, URZ ;  /* 0x00002a000530c890 */ /* 0x000fe2000fffe0ff */
[----:B------:R-:W-:Y:S02]  /*46d0*/  UMOV UR59, UR11 ;  /* 0x0000000b003b7c82 */ /* 0x000fe40008000000 */
[----:B------:R1:W-:Y:S01]  /*46e0*/  @!UP1 UTMALDG.3D [UR64], [UR30], desc[UR22] ;  /* 0x000016401e0095b4 */ /* 0x0003e20008011000 */
[----:B------:R-:W-:Y:S01]  /*46f0*/  UMOV UR75, UR11 ;  /* 0x0000000b004b7c82 */ /* 0x000fe20008000000 */
[----:B------:R-:W-:Y:S01]  /*4700*/  VOTEU.ALL UP1, P0 ;  /* 0x0000000000ff7886 */ /* 0x000fe20000020000 */
[----:B------:R-:W-:Y:S01]  /*4710*/  UMOV UR51, UR11 ;  /* 0x0000000b00337c82 */ /* 0x000fe20008000000 */
[----:B------:R-:W-:Y:S01]  /*4720*/  @!UP4 UIADD3 UR40, UPT, UPT, UR5, 0x3200, URZ ;  /* 0x000032000528c890 */ /* 0x000fe2000fffe0ff */
[----:B------:R-:W-:Y:S01]  /*4730*/  UMOV UR41, UR9 ;  /* 0x0000000900297c82 */ /* 0x000fe20008000000 */
[----:B------:R-:W-:Y:S01]  /*4740*/  UMOV UR43, UR11 ;  /* 0x0000000b002b7c82 */ /* 0x000fe20008000000 */
[----:B------:R2:W-:Y:S01]  /*4750*/  @!UP3 UTMALDG.3D [UR56], [UR30], desc[UR22] ;  /* 0x000016381e00b5b4 */ /* 0x0005e20008011000 */
[----:B------:R-:W-:Y:S01]  /*4760*/  UMOV UR8, UR66 ;  /* 0x0000004200087c82 */ /* 0x000fe20008000000 */
[----:B------:R-:W-:Y:S01]  /*4770*/  VOTEU.ALL UP3, P0 ;  /* 0x0000000000ff7886 */ /* 0x000fe20000060000 */
[----:B------:R-:W-:Y:S02]  /*4780*/  @!UP4 UIADD3 UR74, UPT, UPT, UR8, 0x20, URZ ;  /* 0x00000020084ac890 */ /* 0x000fe4000fffe0ff */
[----:B------:R-:W-:Y:S02]  /*4790*/  @!UP4 UIADD3 UR50, UPT, UPT, UR8, 0x50, URZ ;  /* 0x000000500832c890 */ /* 0x000fe4000fffe0ff */
[----:B------:R-:W-:Y:S02]  /*47a0*/  @!UP4 UIADD3 UR42, UPT, UPT, UR8, 0x60, URZ ;  /* 0x00000060082ac890 */ /* 0x000fe4000fffe0ff */
[----:B------:R-:W-:Y:S02]  /*47b0*/  @!UP4 UIADD3 UR34, UPT, UPT, UR8, 0x70, URZ ;  /* 0x000000700822c890 */ /* 0x000fe4000fffe0ff */
[----:B------:R-:W-:Y:S01]  /*47c0*/  @!UP4 UIADD3 UR32, UPT, UPT, UR5, 0x3a00, URZ ;  /* 0x00003a000520c890 */ /* 0x000fe2000fffe0ff */
[----:B------:R-:W-:Y:S01]  /*47d0*/  @!UP2 UTMALDG.3D [UR72], [UR30], desc[UR22] ;  /* 0x000016481e00a5b4 */ /* 0x000fe20008011000 */
[----:B------:R-:W-:Y:S01]  /*47e0*/  VOTEU.ALL UP2, P0 ;  /* 0x0000000000ff7886 */ /* 0x000fe20000040000 */
[----:B------:R-:W-:Y:S01]  /*47f0*/  UMOV UR33, UR9 ;  /* 0x0000000900217c82 */ /* 0x000fe20008000000 */
[----:B------:R-:W-:Y:S01]  /*4800*/  UMOV UR35, UR11 ;  /* 0x0000000b00237c82 */ /* 0x000fe20008000000 */
[----:B------:R-:W-:Y:S02]  /*4810*/  @!UP4 UIADD3 UR26, UPT, UPT, UR8, 0x80, URZ ;  /* 0x00000080081ac890 */ /* 0x000fe4000fffe0ff */
[----:B------:R-:W-:Y:S01]  /*4820*/  @!UP4 UIADD3 UR24, UPT, UPT, UR5, 0x4200, URZ ;  /* 0x000042000518c890 */ /* 0x000fe2000fffe0ff */
[----:B------:R-:W-:Y:S01]  /*4830*/  UMOV UR25, UR9 ;  /* 0x0000000900197c82 */ /* 0x000fe20008000000 */
[----:B------:R-:W-:Y:S01]  /*4840*/  UMOV UR27, UR11 ;  /* 0x0000000b001b7c82 */ /* 0x000fe20008000000 */
[----:B------:R-:W-:Y:S02]  /*4850*/  @!UP4 UIADD3 UR18, UPT, UPT, UR8, 0x90, URZ ;  /* 0x000000900812c890 */ /* 0x000fe4000fffe0ff */
[----:B------:R-:W-:Y:S02]  /*4860*/  @!UP4 UIADD3 UR16, UPT, UPT, UR5, 0x4a00, URZ ;  /* 0x00004a000510c890 */ /* 0x000fe4000fffe0ff */
[----:B------:R-:W-:Y:S01]  /*4870*/  @!UP4 UIADD3 UR10, UPT, UPT, UR8, 0xa0, URZ ;  /* 0x000000a0080ac890 */ /* 0x000fe2000fffe0ff */
[----:B------:R-:W-:Y:S01]  /*4880*/  UMOV UR17, UR9 ;  /* 0x0000000900117c82 */ /* 0x000fe20008000000 */
[----:B------:R-:W-:Y:S01]  /*4890*/  UMOV UR19, UR11 ;  /* 0x0000000b00137c82 */ /* 0x000fe20008000000 */
[----:B------:R-:W-:Y:S01]  /*48a0*/  UPRMT UR21, UR37, 0x654, UR9 ;  /* 0x0000065425157896 */ /* 0x000fe20008000009 */
[----:B-1----:R-:W-:Y:S01]  /*48b0*/  R2UR.FILL UR68, R10 ;  /* 0x000000000a4472ca */ /* 0x002fe200004e0000 */
[----:B------:R-:W-:Y:S02]  /*48c0*/  @!UP4 UIADD3 UR66, UPT, UPT, UR8, 0x30, URZ ;  /* 0x000000300842c890 */ /* 0x000fe4000fffe0ff */
[----:B------:R-:W-:Y:S01]  /*48d0*/  @!UP4 UIADD3 UR64, UPT, UPT, UR5, 0x1a00, URZ ;  /* 0x00001a000540c890 */ /* 0x000fe2000fffe0ff */
[----:B------:R-:W-:Y:S01]  /*48e0*/  UMOV UR65, UR9 ;  /* 0x0000000900417c82 */ /* 0x000fe20008000000 */
[----:B------:R-:W-:Y:S01]  /*48f0*/  UMOV UR67, UR11 ;  /* 0x0000000b00437c82 */ /* 0x000fe20008000000 */
[----:B--2---:R-:W-:Y:S01]  /*4900*/  R2UR.FILL UR60, R0 ;  /* 0x00000000003c72ca */ /* 0x004fe200004e0000 */
[----:B------:R-:W-:Y:S02]  /*4910*/  @!UP4 UIADD3 UR58, UPT, UPT, UR8, 0x40, URZ ;  /* 0x00000040083ac890 */ /* 0x000fe4000fffe0ff */
[----:B------:R-:W-:Y:S04]  /*4920*/  @!UP4 UIADD3 UR56, UPT, UPT, UR5, 0x2200, URZ ;  /* 0x000022000538c890 */ /* 0x000fe8000fffe0ff */
[----:B------:R-:W-:Y:S01]  /*4930*/  @!UP1 UTMALDG.3D [UR64], [UR30], desc[UR22] ;  /* 0x000016401e0095b4 */ /* 0x000fe20008011000 */
[----:B------:R-:W-:Y:S01]  /*4940*/  UMOV UR57, UR9 ;  /* 0x0000000900397c82 */ /* 0x000fe20008000000 */
[----:B------:R-:W-:Y:S01]  /*4950*/  VOTEU.ALL UP1, P0 ;  /* 0x0000000000ff7886 */ /* 0x000fe20000020000 */
[----:B------:R-:W-:Y:S03]  /*4960*/  @!UP4 UIADD3 UR8, UPT, UPT, UR5, 0x5200, URZ ;  /* 0x000052000508c890 */ /* 0x000fe6000fffe0ff */
[----:B------:R-:W-:Y:S01]  /*4970*/  @!UP3 UTMALDG.3D [UR56], [UR30], desc[UR22] ;  /* 0x000016381e00b5b4 */ /* 0x000fe20008011000 */
[----:B------:R-:W-:Y:S01]  /*4980*/  VOTEU.ALL UP3, P0 ;  /* 0x0000000000ff7886 */ /* 0x000fe20000060000 */
[----:B------:R-:W-:Y:S01]  /*4990*/  @!UP2 UTMALDG.3D [UR48], [UR30], desc[UR22] ;  /* 0x000016301e00a5b4 */ /* 0x000fe20008011000 */
[----:B------:R-:W-:Y:S01]  /*49a0*/  VOTEU.ALL UP2, P0 ;  /* 0x0000000000ff7886 */ /* 0x000fe20000040000 */
[----:B------:R-:W-:Y:S01]  /*49b0*/  @!UP1 UTMALDG.3D [UR40], [UR30], desc[UR22] ;  /* 0x000016281e0095b4 */ /* 0x000fe20008011000 */
[----:B------:R-:W-:Y:S01]  /*49c0*/  VOTEU.ALL UP1, P0 ;  /* 0x0000000000ff7886 */ /* 0x000fe20000020000 */
[----:B------:R1:W-:Y:S02]  /*49d0*/  @!UP3 UTMALDG.3D [UR32], [UR30], desc[UR22] ;  /* 0x000016201e00b5b4 */ /* 0x0003e40008011000 */
[----:B------:R2:W-:Y:S01]  /*49e0*/  @!UP2 UTMALDG.3D [UR24], [UR30], desc[UR22] ;  /* 0x000016181e00a5b4 */ /* 0x0005e20008011000 */
[----:B------:R-:W-:Y:S01]  /*49f0*/  VOTEU.ALL UP2, P0 ;  /* 0x0000000000ff7886 */ /* 0x000fe20000040000 */
[----:B------:R2:W-:Y:S04]  /*4a00*/  @!UP1 UTMALDG.3D [UR16], [UR30], desc[UR22] ;  /* 0x000016101e0095b4 */ /* 0x0005e80008011000 */
[----:B------:R2:W-:Y:S01]  /*4a10*/  @!UP2 UTMALDG.3D [UR8], [UR30], desc[UR22] ;  /* 0x000016081e00a5b4 */ /* 0x0005e20008011000 */
[----:B------:R2:W-:Y:S01]  /*4a20*/  @!P0 SYNCS.ARRIVE.TRANS64.RED.A0TR RZ, [UR13+0x60], R25 ;  /* 0x00006019ffff89a7 */ /* 0x0005e2000830040d */
[C---:B------:R-:W-:Y:S04]  /*4a30*/  ISETP.NE.AND P0, PT, R28.reuse, 0x2, PT ;  /* 0x000000021c00780c */ /* 0x040fe80003f05270 */
[----:B------:R-:W-:Y:S02]  /*4a40*/  SEL R0, RZ, 0x1, P0 ;  /* 0x00000001ff007807 */ /* 0x000fe40000000000 */
[----:B------:R-:W-:Y:S02]  /*4a50*/  SEL R28, R28, RZ, P0 ;  /* 0x000000ff1c1c7207 */ /* 0x000fe40000000000 */
[----:B------:R-:W-:Y:S02]  /*4a60*/  LOP3.LUT R27, R27, R0, RZ, 0x3c, !PT ;  /* 0x000000001b1b7212 */ /* 0x000fe400078e3cff */
[----:B-1----:R-:W-:Y:S01]  /*4a70*/  @P4 R2UR UR36, R26 ;  /* 0x000000001a2442ca */ /* 0x002fe200000e0000 */
[----:B------:R-:W-:Y:S01]  /*4a80*/  SYNCS.ARRIVE.TRANS64.RED.A1T0 RZ, [UR21], RZ ;  /* 0x000000ffffff79a7 */ /* 0x000fe20008100415 */
[----:B------:R-:W-:Y:S04]  /*4a90*/  UIADD3 UR21, UPT, UPT, UR6, 0x1, URZ ;  /* 0x0000000106157890 */ /* 0x000fe8000fffe0ff */
[----:B------:R-:W-:Y:S04]  /*4aa0*/  UISETP.NE.AND UP1, UPT, UR21, 0x2, UPT ;  /* 0x000000021500788c */ /* 0x000fe8000bf25270 */
[----:B------:R-:W-:Y:S02]  /*4ab0*/  USEL UR13, URZ, 0x1, UP1 ;  /* 0x00000001ff0d7887 */ /* 0x000fe40008800000 */
[----:B------:R-:W-:Y:S02]  /*4ac0*/  USEL UR6, UR21, URZ, UP1 ;  /* 0x000000ff15067287 */ /* 0x000fe40008800000 */
[----:B------:R-:W-:Y:S02]  /*4ad0*/  UPLOP3.LUT UP1, UPT, UPT, UPT, UPT, 0x80, 0x8 ;  /* 0x000000000008789c */ /* 0x000fe40003f2f070 */
[----:B------:R-:W-:Y:S01]  /*4ae0*/  LOP3.LUT R29, R29, UR13, RZ, 0x3c, !PT ;  /* 0x0000000d1d1d7c12 */ /* 0x000fe2000f8e3cff */
[----:B--2---:R-:W-:Y:S08]  /*4af0*/  @P4 BRA `(.L_x_77) ;  /* 0xfffffff000604947 */ /* 0x004ff0000383ffff */
[----:B------:R-:W-:Y:S01]  /*4b00*/  UIADD3 UR5, UPT, UPT, UR4, 0x70, URZ ;  /* 0x0000007004057890 */ /* 0x000fe2000fffe0ff */
[----:B------:R-:W-:-:S03]  /*4b10*/  SHF.L.U32 R3, R29, 0x1f, RZ ;  /* 0x0000001f1d037819 */ /* 0x000fc600000006ff */
[----:B------:R-:W-:-:S09]  /*4b20*/  ULEA UR4, UR6, UR5, 0x3 ;  /* 0x0000000506047291 */ /* 0x000fd2000f8e18ff */
[----:B------:R-:W1:Y:S02]  /*4b30*/  SYNCS.PHASECHK.TRANS64.TRYWAIT P0, [UR4], R3 ;  /* 0x00000003ff0075a7 */ /* 0x000e640008001104 */
[----:B-1----:R-:W-:Y:S05]  /*4b40*/  @!P0 BRA `(.L_x_78) ;  /* 0x0000004800008947 */ /* 0x002fea0003800000 */
.L_x_150:
[----:B------:R-:W-:-:S04]  /*4b50*/  UIADD3 UR6, UPT, UPT, UR6, 0x1, URZ ;  /* 0x0000000106067890 */ /* 0x000fc8000fffe0ff */
[----:B------:R-:W-:-:S04]  /*4b60*/  UISETP.NE.AND UP0, UPT, UR6, 0x2, UPT ;  /* 0x000000020600788c */ /* 0x000fc8000bf05270 */
[----:B------:R-:W-:Y:S02]  /*4b70*/  USEL UR4, URZ, 0x1, UP0 ;  /* 0x00000001ff047887 */ /* 0x000fe40008000000 */
[----:B------:R-:W-:-:S04]  /*4b80*/  USEL UR6, UR6, URZ, UP0 ;  /* 0x000000ff06067287 */ /* 0x000fc80008000000 */
[----:B------:R-:W-:Y:S01]  /*4b90*/  ULEA UR6, UR6, UR5, 0x3 ;  /* 0x0000000506067291 */ /* 0x000fe2000f8e18ff */
[----:B-1----:R-:W-:-:S04]  /*4ba0*/  LOP3.LUT R3, R29, UR4, RZ, 0x3c, !PT ;  /* 0x000000041d037c12 */ /* 0x002fc8000f8e3cff */
[----:B------:R-:W-:Y:S01]  /*4bb0*/  SHF.L.U32 R3, R3, 0x1f, RZ ;  /* 0x0000001f03037819 */ /* 0x000fe200000006ff */
[----:B------:R-:W-:-:S07]  /*4bc0*/  IMAD.U32 R0, RZ, RZ, UR6 ;  /* 0x00000006ff007e24 */ /* 0x000fce000f8e00ff */
.L_x_79:
[----:B-1----:R1:W2:Y:S02]  /*4bd0*/  SYNCS.PHASECHK.TRANS64.TRYWAIT P0, [R0+URZ], R3 ;  /* 0x00000003000075a7 */ /* 0x0022a400080011ff */
[----:B--2---:R-:W-:Y:S05]  /*4be0*/  @!P0 NANOSLEEP.SYNCS 0x989680 ;  /* 0x009896800000895d */ /* 0x004fea0003900000 */
[----:B------:R-:W2:Y:S02]  /*4bf0*/  @!P0 SYNCS.PHASECHK.TRANS64 P0, [R0+URZ], R3 ;  /* 0x00000003000085a7 */ /* 0x000ea400080010ff */
[----:B--2---:R-:W-:Y:S05]  /*4c00*/  @P0 EXIT ;  /* 0x000000000000094d */ /* 0x004fea0003800000 */
[----:B------:R-:W-:Y:S05]  /*4c10*/  BRA `(.L_x_79) ;  /* 0xfffffffc00ec7947 */ /* 0x000fea000383ffff */
.L_x_69:
[----:B------:R-:W-:-:S06]  /*4c20*/  UISETP.GE.AND UP1, UPT, UR8, 0x4, UPT ;  /* 0x000000040800788c */ /* 0x000fcc000bf26270 */
[----:B------:R-:W-:-:S13]  /*4c30*/  PLOP3.LUT P0, PT, PT, PT, UP1, 0x80, 0x8 ;  /* 0x000000000008781c */ /* 0x000fda0003f0f018 */
[----:B------:R-:W-:Y:S05]  /*4c40*/  @!P0 EXIT ;  /* 0x000000000000894d */ /* 0x000fea0003800000 */
[----:B------:R-:W-:Y:S01]  /*4c50*/  BAR.SYNC.DEFER_BLOCKING 0x6, 0xa0 ;  /* 0x0182800000007b1d */ /* 0x000fe20000010000 */
[C---:B------:R-:W-:Y:S01]  /*4c60*/  IMAD.SHL.U32 R5, R241.reuse, 0x10, RZ ;  /* 0x00000010f1057824 */ /* 0x040fe200078e00ff */
[----:B------:R-:W-:Y:S01]  /*4c70*/  SHF.R.U32.HI R7, RZ, 0x1, R241 ;  /* 0x00000001ff077819 */ /* 0x000fe200000116f1 */
[C---:B------:R-:W-:Y:S01]  /*4c80*/  IMAD.SHL.U32 R0, R241.reuse, 0x8, RZ ;  /* 0x00000008f1007824 */ /* 0x040fe200078e00ff */
[----:B------:R-:W-:Y:S01]  /*4c90*/  CS2R R238, SRZ ;  /* 0x0000000000ee7805 */ /* 0x000fe2000001ff00 */
[----:B------:R-:W-:Y:S01]  /*4ca0*/  IMAD.SHL.U32 R234, R241, 0x2, RZ ;  /* 0x00000002f1ea7824 */ /* 0x000fe200078e00ff */
[----:B------:R-:W-:Y:S02]  /*4cb0*/  UMOV UR44, 0x400 ;  /* 0x00000400002c7882 */ /* 0x000fe40000000000 */
[----:B------:R-:W1:Y:S01]  /*4cc0*/  LDC R233, c[0x0][0x370] ;  /* 0x0000dc00ffe97b82 */ /* 0x000e620000000800 */
[----:B------:R-:W-:Y:S01]  /*4cd0*/  ULEA UR44, UR37, UR44, 0x18 ;  /* 0x0000002c252c7291 */ /* 0x000fe2000f8ec0ff */
[----:B------:R-:W-:Y:S01]  /*4ce0*/  LOP3.LUT R2, R5, 0x40, RZ, 0xc0, !PT ;  /* 0x0000004005027812 */ /* 0x000fe200078ec0ff */
[----:B------:R-:W-:Y:S01]  /*4cf0*/  IMAD.MOV.U32 R240, RZ, RZ, 0x1 ;  /* 0x00000001fff07424 */ /* 0x000fe200078e00ff */
[----:B------:R-:W-:Y:S01]  /*4d00*/  LOP3.LUT R0, R0, 0x300, RZ, 0xc0, !PT ;  /* 0x0000030000007812 */ /* 0x000fe200078ec0ff */
[----:B------:R-:W-:Y:S01]  /*4d10*/  IMAD.MOV.U32 R112, RZ, RZ, RZ ;  /* 0x000000ffff707224 */ /* 0x000fe200078e00ff */
[----:B------:R-:W-:Y:S01]  /*4d20*/  LOP3.LUT R7, R2, 0x8, R7, 0xf8, !PT ;  /* 0x0000000802077812 */ /* 0x000fe200078ef807 */
[----:B------:R-:W-:Y:S01]  /*4d30*/  IMAD.U32 R2, R241, 0x10000, RZ ;  /* 0x00010000f1027824 */ /* 0x000fe200078e00ff */
[----:B------:R-:W2:Y:S01]  /*4d40*/  LDC R110, c[0x0][0xb0c] ;  /* 0x0002c300ff6e7b82 */ /* 0x000ea20000000800 */
[--C-:B------:R-:W-:Y:S01]  /*4d50*/  LOP3.LUT R0, R0, 0x30, R5.reuse, 0xf8, !PT ;  /* 0x0000003000007812 */ /* 0x100fe200078ef805 */
[----:B------:R-:W-:Y:S01]  /*4d60*/  IMAD.MOV.U32 R243, RZ, RZ, RZ ;  /* 0x000000fffff37224 */ /* 0x000fe200078e00ff */
[----:B------:R-:W-:Y:S01]  /*4d70*/  LOP3.LUT R234, R7, 0x8, R234, 0x78, !PT ;  /* 0x0000000807ea7812 */ /* 0x000fe200078e78ea */
[----:B------:R-:W-:Y:S01]  /*4d80*/  IMAD.MOV.U32 R237, RZ, RZ, RZ ;  /* 0x000000ffffed7224 */ /* 0x000fe200078e00ff */
[----:B------:R-:W-:Y:S01]  /*4d90*/  LOP3.LUT R2, R2, 0x600000, RZ, 0xc0, !PT ;  /* 0x0060000002027812 */ /* 0x000fe200078ec0ff */
[----:B------:R-:W4:Y:S01]  /*4da0*/  LDCU.64 UR60, c[0x0][0x348] ;  /* 0x00006900ff3c77ac */ /* 0x000f220008000a00 */
[----:B------:R-:W-:Y:S01]  /*4db0*/  LOP3.LUT R5, R0, 0x80, R5, 0xf8, !PT ;  /* 0x0000008000057812 */ /* 0x000fe200078ef805 */
[----:B------:R-:W1:Y:S01]  /*4dc0*/  LDC R231, c[0x0][0xb20] ;  /* 0x0002c800ffe77b82 */ /* 0x000e620000000800 */
[----:B------:R-:W3:Y:S01]  /*4dd0*/  LDS R3, [UR44+0x140] ;  /* 0x0001402cff037984 */ /* 0x000ee20008000800 */
[----:B------:R-:W-:Y:S01]  /*4de0*/  LOP3.LUT R241, R241, 0x60, RZ, 0xc0, !PT ;  /* 0x00000060f1f17812 */ /* 0x000fe200078ec0ff */
[----:B------:R-:W1:Y:S01]  /*4df0*/  LDCU.64 UR38, c[0x0][0x888] ;  /* 0x00011100ff2677ac */ /* 0x000e620008000a00 */
[----:B------:R-:W-:Y:S01]  /*4e00*/  LOP3.LUT R234, R5, R234, RZ, 0xfc, !PT ;  /* 0x000000ea05ea7212 */ /* 0x000fe200078efcff */
[----:B------:R-:W-:-:S03]  /*4e10*/  UIADD3 UR57, UPT, UPT, UR44, 0x200, URZ ;  /* 0x000002002c397890 */ /* 0x000fc6000fffe0ff */
[----:B------:R-:W1:Y:S01]  /*4e20*/  LDC R109, c[0x0][0xb30] ;  /* 0x0002cc00ff6d7b82 */ /* 0x000e620000000800 */
[----:B------:R-:W-:Y:S01]  /*4e30*/  UMOV UR56, URZ ;  /* 0x000000ff00387c82 */ /* 0x000fe20008000000 */
[----:B------:R-:W-:-:S06]  /*4e40*/  UMOV UR45, URZ ;  /* 0x000000ff002d7c82 */ /* 0x000fcc0008000000 */
[----:B------:R-:W1:Y:S08]  /*4e50*/  LDC.64 R216, c[0x0][0xb10] ;  /* 0x0002c400ffd87b82 */ /* 0x000e700000000a00 */
[----:B------:R-:W1:Y:S08]  /*4e60*/  LDC.64 R106, c[0x0][0xb18] ;  /* 0x0002c600ff6a7b82 */ /* 0x000e700000000a00 */
[----:B------:R-:W1:Y:S08]  /*4e70*/  LDC.64 R212, c[0x0][0x888] ;  /* 0x00022200ffd47b82 */ /* 0x000e700000000a00 */
[----:B------:R-:W1:Y:S01]  /*4e80*/  LDC.64 R104, c[0x0][0xb28] ;  /* 0x0002ca00ff687b82 */ /* 0x000e620000000a00 */
[----:B---3--:R-:W-:-:S07]  /*4e90*/  IMAD.IADD R2, R3, 0x1, R2 ;  /* 0x0000000103027824 */ /* 0x008fce00078e0202 */
[----:B------:R-:W3:Y:S08]  /*4ea0*/  LDC.64 R214, c[0x0][0x890] ;  /* 0x00022400ffd67b82 */ /* 0x000ef00000000a00 */
[----:B------:R-:W1:Y:S08]  /*4eb0*/  LDC.64 R210, c[0x0][0x8b0] ;  /* 0x00022c00ffd27b82 */ /* 0x000e700000000a00 */
[----:B------:R-:W1:Y:S08]  /*4ec0*/  LDC.64 R208, c[0x0][0x8a8] ;  /* 0x00022a00ffd07b82 */ /* 0x000e700000000a00 */
[----:B--2-4-:R-:W1:Y:S02]  /*4ed0*/  LDC R232, c[0x0][0x374] ;  /* 0x0000dd00ffe87b82 */ /* 0x014e640000000800 */
.L_x_109:
[C---:B------:R-:W-:Y:S02]  /*4ee0*/  LEA R0, R243.reuse, UR44, 0x3 ;  /* 0x0000002cf3007c11 */ /* 0x040fe4000f8e18ff */
[----:B------:R-:W-:Y:S02]  /*4ef0*/  SHF.L.U32 R3, R238, 0x1f, RZ ;  /* 0x0000001fee037819 */ /* 0x000fe400000006ff */
[----:B------:R-:W-:Y:S02]  /*4f00*/  LEA R16, R243, UR44, 0x4 ;  /* 0x0000002cf3107c11 */ /* 0x000fe4000f8e20ff */
[----:B--2---:R-:W2:Y:S02]  /*4f10*/  SYNCS.PHASECHK.TRANS64.TRYWAIT P0, [R0+URZ+0x90], R3 ;  /* 0x00009003000075a7 */ /* 0x004ea400080011ff */
[----:B--2---:R-:W-:Y:S05]  /*4f20*/  @!P0 BRA `(.L_x_80) ;  /* 0x0000004400208947 */ /* 0x004fea0003800000 */
.L_x_151:
[----:B------:R-:W4:Y:S01]  /*4f30*/  LDC.64 R14, c[0x0][0xb10] ;  /* 0x0002c400ff0e7b82 */ /* 0x000f220000000a00 */
[----:B------:R-:W3:Y:S01]  /*4f40*/  LDS.128 R16, [R16+0x120] ;  /* 0x0001200010107984 */ /* 0x000ee20000000c00 */
[----:B-1----:R-:W-:Y:S01]  /*4f50*/  ISETP.NE.AND P1, PT, R109, 0x1, PT ;  /* 0x000000016d00780c */ /* 0x002fe20003f25270 */
[----:B--2---:R-:W-:Y:S01]  /*4f60*/  VIADD R0, R0, 0xa0 ;  /* 0x000000a000007836 */ /* 0x004fe20000000000 */
[----:B------:R-:W-:Y:S04]  /*4f70*/  ISETP.GE.AND P0, PT, R108, 0x1, PT ;  /* 0x000000016c00780c */ /* 0x000fe80003f06270 */
[----:B------:R-:W1:Y:S01]  /*4f80*/  LDC.64 R12, c[0x0][0xb18] ;  /* 0x0002c600ff0c7b82 */ /* 0x000e620000000a00 */
[----:B------:R-:W-:Y:S01]  /*4f90*/  PRMT R0, RZ, 0x654, R0 ;  /* 0x00000654ff007816 */ /* 0x000fe20000000000 */
[----:B------:R-:W-:Y:S01]  /*4fa0*/  @!PT LDS RZ, [RZ] ;  /* 0x00000000fffff984 */ /* 0x000fe20000000800 */
[----:B------:R-:W-:Y:S01]  /*4fb0*/  @!PT LDS RZ, [RZ] ;  /* 0x00000000fffff984 */ /* 0x000fe20000000800 */
[----:B------:R-:W-:Y:S01]  /*4fc0*/  @!PT LDS RZ, [RZ] ;  /* 0x00000000fffff984 */ /* 0x000fe20000000800 */
[----:B------:R-:W-:Y:S01]  /*4fd0*/  @!PT LDS RZ, [RZ] ;  /* 0x00000000fffff984 */ /* 0x000fe20000000800 */
[----:B------:R2:W-:Y:S06]  /*4fe0*/  MEMBAR.ALL.CTA ;  /* 0x0000000000007992 */ /* 0x0005ec0000008000 */
[----:B--2---:R-:W2:Y:S01]  /*4ff0*/  FENCE.VIEW.ASYNC.S ;  /* 0x00000000000073c6 */ /* 0x004ea20000000000 */
[----:B------:R-:W1:Y:S08]  /*5000*/  @!P1 LDC R11, c[0x0][0xb20] ;  /* 0x0002c800ff0b9b82 */ /* 0x000e700000000800 */
[----:B------:R-:W1:Y:S01]  /*5010*/  @!P1 LDC R10, c[0x0][0xb0c] ;  /* 0x0002c300ff0a9b82 */ /* 0x000e620000000800 */
[----:B--2---:R2:W-:Y:S01]  /*5020*/  SYNCS.ARRIVE.TRANS64.RED.A1T0 RZ, [R0+URZ], RZ ;  /* 0x000000ff00ff79a7 */ /* 0x0045e200081004ff */
[----:B---3--:R-:W-:Y:S04]  /*5030*/  LOP3.LUT P4, RZ, R18, 0x1, RZ, 0xc0, !PT ;  /* 0x0000000112ff7812 */ /* 0x008fe8000788c0ff */
[----:B------:R-:W-:Y:S09]  /*5040*/  P2R R242, PR, RZ, 0x10 ;  /* 0x00000010fff27803 */ /* 0x000ff20000000000 */
[----:B------:R-:W-:Y:S02]  /*5050*/  @P4 MOV R113, R16 ;  /* 0x0000001000714202 */ /* 0x000fe40000000f00 */
[----:B------:R-:W-:Y:S01]  /*5060*/  @P4 LOP3.LUT R111, R17, 0xffff, RZ, 0xc0, !PT ;  /* 0x0000ffff116f4812 */ /* 0x000fe200078ec0ff */
[----:B--2-4-:R-:W-:Y:S06]  /*5070*/  @!P0 BRA `(.L_x_81) ;  /* 0x0000000000a48947 */ /* 0x014fec0003800000 */
[----:B------:R-:W-:Y:S01]  /*5080*/  IMAD.HI.U32 R22, R232, R107, RZ ;  /* 0x0000006be8167227 */ /* 0x000fe200078e00ff */
[----:B------:R-:W-:Y:S02]  /*5090*/  ISETP.NE.AND P0, PT, R106, 0x1, PT ;  /* 0x000000016a00780c */ /* 0x000fe40003f05270 */
[----:B------:R-:W-:Y:S01]  /*50a0*/  ISETP.NE.AND P2, PT, R108, 0x1, PT ;  /* 0x000000016c00780c */ /* 0x000fe20003f45270 */
[-C--:B------:R-:W-:Y:S01]  /*50b0*/  IMAD.HI.U32 R20, R233, R216.reuse, RZ ;  /* 0x000000d8e9147227 */ /* 0x080fe200078e00ff */
[----:B------:R-:W-:Y:S02]  /*50c0*/  SHF.R.U32.HI R21, RZ, R231, R22 ;  /* 0x000000e7ff157219 */ /* 0x000fe40000011616 */
[----:B------:R-:W-:Y:S01]  /*50d0*/  ISETP.NE.AND P3, PT, R110, 0x1, PT ;  /* 0x000000016e00780c */ /* 0x000fe20003f65270 */
[----:B------:R-:W-:Y:S01]  /*50e0*/  IMAD.HI.U32 R26, R111, R107, RZ ;  /* 0x0000006b6f1a7227 */ /* 0x000fe200078e00ff */
[----:B------:R-:W-:Y:S02]  /*50f0*/  SHF.R.U32.HI R20, RZ, R217, R20 ;  /* 0x000000d9ff147219 */ /* 0x000fe40000011614 */
[----:B------:R-:W-:Y:S01]  /*5100*/  SEL R3, R232, R21, !P0 ;  /* 0x00000015e8037207 */ /* 0x000fe20004000000 */
[----:B------:R-:W-:Y:S01]  /*5110*/  IMAD.HI.U32 R24, R113, R216, RZ ;  /* 0x000000d871187227 */ /* 0x000fe200078e00ff */
[----:B------:R-:W-:Y:S03]  /*5120*/  SEL R7, R233, R20, !P3 ;  /* 0x00000014e9077207 */ /* 0x000fe60005800000 */
[-C--:B------:R-:W-:Y:S01]  /*5130*/  IMAD.HI.U32 R20, R3, R104.reuse, RZ ;  /* 0x0000006803147227 */ /* 0x080fe200078e00ff */
[----:B------:R-:W-:Y:S03]  /*5140*/  SHF.R.U32.HI R24, RZ, R217, R24 ;  /* 0x000000d9ff187219 */ /* 0x000fe60000011618 */
[----:B------:R-:W-:Y:S01]  /*5150*/  IMAD.HI.U32 R22, R7, R104, RZ ;  /* 0x0000006807167227 */ /* 0x000fe200078e00ff */
[----:B------:R-:W-:Y:S02]  /*5160*/  @P2 SHF.R.U32.HI R3, RZ, R105, R20 ;  /* 0x00000069ff032219 */ /* 0x000fe40000011614 */
[----:B------:R-:W-:Y:S02]  /*5170*/  SHF.R.U32.HI R20, RZ, R231, R26 ;  /* 0x000000e7ff147219 */ /* 0x000fe4000001161a */
[----:B------:R-:W-:Y:S01]  /*5180*/  @P2 SHF.R.U32.HI R7, RZ, R105, R22 ;  /* 0x00000069ff072219 */ /* 0x000fe20000011616 */
[C---:B------:R-:W-:Y:S01]  /*5190*/  IMAD R4, R108.reuse, R3, RZ ;  /* 0x000000036c047224 */ /* 0x040fe200078e02ff */
[----:B------:R-:W-:Y:S02]  /*51a0*/  SEL R5, R111, R20, !P0 ;  /* 0x000000146f057207 */ /* 0x000fe40004000000 */
[----:B------:R-:W-:Y:S01]  /*51b0*/  SEL R3, R113, R24, !P3 ;  /* 0x0000001871037207 */ /* 0x000fe20005800000 */
[----:B------:R-:W-:Y:S01]  /*51c0*/  IMAD R6, R108, R7, RZ ;  /* 0x000000076c067224 */ /* 0x000fe200078e02ff */
[C---:B------:R-:W-:Y:S01]  /*51d0*/  ISETP.GE.AND P0, PT, R5.reuse, R4, PT ;  /* 0x000000040500720c */ /* 0x040fe20003f06270 */
[----:B------:R-:W-:Y:S03]  /*51e0*/  IMAD.HI.U32 R8, R5, R104, RZ ;  /* 0x0000006805087227 */ /* 0x000fe600078e00ff */
[----:B------:R-:W-:Y:S01]  /*51f0*/  ISETP.GE.OR P0, PT, R3, R6, P0 ;  /* 0x000000060300720c */ /* 0x000fe20000706670 */
[----:B------:R-:W-:Y:S01]  /*5200*/  IMAD.MOV R6, RZ, RZ, -R3 ;  /* 0x000000ffff067224 */ /* 0x000fe200078e0a03 */
[-C--:B------:R-:W-:Y:S03]  /*5210*/  SHF.R.U32.HI R8, RZ, R105.reuse, R8 ;  /* 0x00000069ff087219 */ /* 0x080fe60000011608 */
[----:B------:R-:W-:Y:S01]  /*5220*/  IMAD R113, R110, R6, R113 ;  /* 0x000000066e717224 */ /* 0x000fe200078e0271 */
[----:B------:R-:W-:Y:S05]  /*5230*/  SEL R9, R5, R8, !P2 ;  /* 0x0000000805097207 */ /* 0x000fea0005000000 */
[----:B------:R-:W-:Y:S02]  /*5240*/  IMAD.MOV R8, RZ, RZ, -R9 ;  /* 0x000000ffff087224 */ /* 0x000fe400078e0a09 */
[C---:B------:R-:W-:Y:S04]  /*5250*/  @!P0 IMAD.HI.U32 R4, R3.reuse, R104, RZ ;  /* 0x0000006803048227 */ /* 0x040fe800078e00ff */
[----:B------:R-:W-:Y:S01]  /*5260*/  IMAD R8, R108, R8, R5 ;  /* 0x000000086c087224 */ /* 0x000fe200078e0205 */
[----:B------:R-:W-:Y:S04]  /*5270*/  @!P0 SHF.R.U32.HI R4, RZ, R105, R4 ;  /* 0x00000069ff048219 */ /* 0x000fe80000011604 */
[----:B------:R-:W-:Y:S02]  /*5280*/  @!P0 SEL R0, R3, R4, !P2 ;  /* 0x0000000403008207 */ /* 0x000fe40005000000 */
[----:B------:R-:W-:Y:S02]  /*5290*/  IADD3 R4, PT, PT, -R5, RZ, RZ ;  /* 0x000000ff05047210 */ /* 0x000fe40007ffe1ff */
[----:B------:R-:W-:Y:S01]  /*52a0*/  @!P0 IADD3 R9, PT, PT, R9, -R0, RZ ;  /* 0x8000000009098210 */ /* 0x000fe20007ffe0ff */
[----:B------:R-:W-:Y:S02]  /*52b0*/  @!P0 IMAD R0, R7, R8, R0 ;  /* 0x0000000807008224 */ /* 0x000fe400078e0200 */
[----:B------:R-:W-:Y:S02]  /*52c0*/  IMAD R111, R106, R4, R111 ;  /* 0x000000046a6f7224 */ /* 0x000fe400078e026f */
[----:B------:R-:W-:Y:S02]  /*52d0*/  @!P0 IMAD R5, R9, R108, R3 ;  /* 0x0000006c09058224 */ /* 0x000fe400078e0203 */
[----:B------:R-:W-:Y:S04]  /*52e0*/  @!P0 IMAD.MOV.U32 R3, RZ, RZ, R0 ;  /* 0x000000ffff038224 */ /* 0x000fe800078e0000 */
[----:B------:R-:W-:Y:S02]  /*52f0*/  IMAD R113, R3, R110, R113 ;  /* 0x0000006e03717224 */ /* 0x000fe400078e0271 */
[----:B------:R-:W-:Y:S07]  /*5300*/  IMAD R111, R5, R106, R111 ;  /* 0x0000006a056f7224 */ /* 0x000fee00078e026f */
.L_x_81:
[----:B-1----:R-:W-:Y:S01]  /*5310*/  @!P1 IMAD.HI.U32 R4, R111, R13, RZ ;  /* 0x0000000d6f049227 */ /* 0x002fe200078e00ff */
[----:B------:R-:W-:Y:S01]  /*5320*/  @!P1 ISETP.NE.AND P0, PT, R12, 0x1, PT ;  /* 0x000000010c00980c */ /* 0x000fe20003f05270 */
[----:B------:R-:W-:Y:S01]  /*5330*/  ULOP3.LUT UP0, URZ, UR57, 0x90, URZ, 0xc0, !UPT ;  /* 0x0000009039ff7892 */ /* 0x000fe2000f80c0ff */
[----:B------:R-:W-:Y:S01]  /*5340*/  @!P1 ISETP.NE.AND P2, PT, R10, 0x1, PT ;  /* 0x000000010a00980c */ /* 0x000fe20003f45270 */
[----:B------:R-:W-:Y:S01]  /*5350*/  @!P1 IMAD.HI.U32 R0, R113, R14, RZ ;  /* 0x0000000e71009227 */ /* 0x000fe200078e00ff */
[----:B------:R-:W-:Y:S02]  /*5360*/  @!P1 SHF.R.U32.HI R4, RZ, R11, R4 ;  /* 0x0000000bff049219 */ /* 0x000fe40000011604 */
[----:B------:R-:W-:Y:S01]  /*5370*/  @P4 SHF.R.U32.HI R236, RZ, 0x10, R17 ;  /* 0x00000010ffec4819 */ /* 0x000fe20000011611 */
[----:B------:R-:W-:Y:S01]  /*5380*/  VIADD R243, R243, 0x1 ;  /* 0x00000001f3f37836 */ /* 0x000fe20000000000 */
[----:B------:R-:W-:Y:S02]  /*5390*/  @!P1 SHF.R.U32.HI R0, RZ, R15, R0 ;  /* 0x0000000fff009219 */ /* 0x000fe40000011600 */
[----:B------:R-:W-:Y:S02]  /*53a0*/  @!P1 SEL R3, R111, R4, !P0 ;  /* 0x000000046f039207 */ /* 0x000fe40004000000 */
[----:B------:R-:W-:Y:S05]  /*53b0*/  @!P1 SEL R4, R113, R0, !P2 ;  /* 0x0000000071049207 */ /* 0x000fea0005000000 */
[----:B------:R-:W-:Y:S02]  /*53c0*/  @!P1 IMAD.IADD R0, R3, 0x1, -R4 ;  /* 0x0000000103009824 */ /* 0x000fe400078e0a04 */
[----:B------:R-:W-:Y:S02]  /*53d0*/  @!P1 IMAD.IADD R3, R4, 0x1, -R3 ;  /* 0x0000000104039824 */ /* 0x000fe400078e0a03 */
[----:B------:R-:W-:Y:S02]  /*53e0*/  @!P1 IMAD R113, R0, R10, R113 ;  /* 0x0000000a00719224 */ /* 0x000fe400078e0271 */
[----:B------:R-:W-:Y:S01]  /*53f0*/  @!P1 IMAD R111, R3, R12, R111 ;  /* 0x0000000c036f9224 */ /* 0x000fe200078e026f */
[----:B------:R-:W-:Y:S06]  /*5400*/  BRA.U !UP0, `(.L_x_82) ;  /* 0x00000001087c7547 */ /* 0x000fec000b800000 */
[----:B------:R-:W1:Y:S01]  /*5410*/  LDCU.64 UR8, c[0x4][0x80] ;  /* 0x01001000ff0877ac */ /* 0x000e620008000a00 */
[----:B------:R-:W-:Y:S01]  /*5420*/  MOV R16, 0x0 ;  /* 0x0000000000107802 */ /* 0x000fe20000000f00 */
[----:B------:R-:W-:Y:S02]  /*5430*/  HFMA2 R12, -RZ, RZ, 0, 5.9604644775390625e-08 ;  /* 0x00000001ff0c7431 */ /* 0x000fe400000001ff */
[----:B------:R-:W-:Y:S01]  /*5440*/  IMAD.MOV.U32 R8, RZ, RZ, 0x70 ;  /* 0x00000070ff087424 */ /* 0x000fe200078e00ff */
[----:B------:R2:W3:Y:S01]  /*5450*/  LDC.64 R14, c[0x4][R16] ;  /* 0x01000000100e7b82 */ /* 0x0004e20000000a00 */
[----:B------:R-:W4:Y:S01]  /*5460*/  LDCU.64 UR6, c[0x4][0x88] ;  /* 0x01001100ff0677ac */ /* 0x000f220008000a00 */
[----:B------:R-:W-:Y:S01]  /*5470*/  IMAD.MOV.U32 R13, RZ, RZ, RZ ;  /* 0x000000ffff0d7224 */ /* 0x000fe200078e00ff */
[----:B------:R-:W2:Y:S01]  /*5480*/  LDCU.64 UR4, c[0x4][0x8] ;  /* 0x01000100ff0477ac */ /* 0x000ea20008000a00 */
[----:B-1----:R-:W-:Y:S01]  /*5490*/  MOV R5, UR9 ;  /* 0x0000000900057c02 */ /* 0x002fe20008000f00 */
[----:B------:R-:W-:Y:S01]  /*54a0*/  IMAD.U32 R4, RZ, RZ, UR8 ;  /* 0x00000008ff047e24 */ /* 0x000fe2000f8e00ff */
[----:B----4-:R-:W-:Y:S01]  /*54b0*/  MOV R7, UR7 ;  /* 0x0000000700077c02 */ /* 0x010fe20008000f00 */
[----:B------:R-:W-:Y:S01]  /*54c0*/  IMAD.U32 R6, RZ, RZ, UR6 ;  /* 0x00000006ff067e24 */ /* 0x000fe2000f8e00ff */
[----:B--2---:R-:W-:Y:S01]  /*54d0*/  MOV R11, UR5 ;  /* 0x00000005000b7c02 */ /* 0x004fe20008000f00 */
[----:B------:R-:W-:Y:S02]  /*54e0*/  IMAD.U32 R10, RZ, RZ, UR4 ;  /* 0x00000004ff0a7e24 */ /* 0x000fe4000f8e00ff */
[----:B------:R-:W-:Y:S07]  /*54f0*/  LEPC R20, `(.L_x_83) ;  /* 0x000000001014794e */ /* 0x000fee0000000000 */
[----:B---3-5:R-:W-:Y:S05]  /*5500*/  CALL.ABS.NOINC R14 ;  /* 0x000000000e007343 */ /* 0x028fea0003c00000 */
.L_x_83:
[----:B------:R-:W1:Y:S01]  /*5510*/  LDCU.64 UR8, c[0x4][0x80] ;  /* 0x01001000ff0877ac */ /* 0x000e620008000a00 */
[----:B------:R-:W2:Y:S01]  /*5520*/  LDC.64 R16, c[0x4][R16] ;  /* 0x0100000010107b82 */ /* 0x000ea20000000a00 */
[----:B------:R-:W-:Y:S02]  /*5530*/  HFMA2 R12, -RZ, RZ, 0, 5.9604644775390625e-08 ;  /* 0x00000001ff0c7431 */ /* 0x000fe400000001ff */
[----:B------:R-:W-:Y:S02]  /*5540*/  IMAD.MOV.U32 R8, RZ, RZ, 0x70 ;  /* 0x00000070ff087424 */ /* 0x000fe400078e00ff */
[----:B------:R-:W-:Y:S01]  /*5550*/  IMAD.MOV.U32 R13, RZ, RZ, RZ ;  /* 0x000000ffff0d7224 */ /* 0x000fe200078e00ff */
[----:B------:R-:W3:Y:S01]  /*5560*/  LDCU.64 UR6, c[0x4][0x88] ;  /* 0x01001100ff0677ac */ /* 0x000ee20008000a00 */
[----:B------:R-:W4:Y:S01]  /*5570*/  LDCU.64 UR4, c[0x4][0x8] ;  /* 0x01000100ff0477ac */ /* 0x000f220008000a00 */
[----:B-1----:R-:W-:Y:S02]  /*5580*/  MOV R4, UR8 ;  /* 0x0000000800047c02 */ /* 0x002fe40008000f00 */
[----:B------:R-:W-:Y:S02]  /*5590*/  MOV R5, UR9 ;  /* 0x0000000900057c02 */ /* 0x000fe40008000f00 */
[----:B---3--:R-:W-:Y:S01]  /*55a0*/  MOV R7, UR7 ;  /* 0x0000000700077c02 */ /* 0x008fe20008000f00 */
[----:B------:R-:W-:Y:S01]  /*55b0*/  IMAD.U32 R6, RZ, RZ, UR6 ;  /* 0x00000006ff067e24 */ /* 0x000fe2000f8e00ff */
[----:B----4-:R-:W-:Y:S01]  /*55c0*/  MOV R11, UR5 ;  /* 0x00000005000b7c02 */ /* 0x010fe20008000f00 */
[----:B------:R-:W-:Y:S02]  /*55d0*/  IMAD.U32 R10, RZ, RZ, UR4 ;  /* 0x00000004ff0a7e24 */ /* 0x000fe4000f8e00ff */
[----:B------:R-:W-:Y:S07]  /*55e0*/  LEPC R20, `(.L_x_82) ;  /* 0x000000001014794e */ /* 0x000fee0000000000 */
[----:B--2---:R-:W-:Y:S05]  /*55f0*/  CALL.ABS.NOINC R16 ;  /* 0x0000000010007343 */ /* 0x004fea0003c00000 */
.L_x_82:
[----:B------:R-:W-:Y:S01]  /*5600*/  ISETP.NE.U32.AND P2, PT, R214, RZ, PT ;  /* 0x000000ffd600720c */ /* 0x000fe20003f45070 */
[----:B------:R-:W-:Y:S01]  /*5610*/  UISETP.NE.AND UP1, UPT, UR58, URZ, UPT ;  /* 0x000000ff3a00728c */ /* 0x000fe2000bf25270 */
[----:B------:R-:W-:Y:S02]  /*5620*/  ISETP.NE.U32.AND P4, PT, R210, RZ, PT ;  /* 0x000000ffd200720c */ /* 0x000fe40003f85070 */
[----:B------:R-:W-:Y:S02]  /*5630*/  ISETP.NE.AND.EX P2, PT, R215, RZ, PT, P2 ;  /* 0x000000ffd700720c */ /* 0x000fe40003f45320 */
[----:B------:R-:W-:Y:S02]  /*5640*/  PLOP3.LUT P1, PT, PT, PT, PT, 0x8, 0x80 ;  /* 0x000000000080781c */ /* 0x000fe40003f2e170 */
[----:B------:R-:W-:Y:S02]  /*5650*/  PLOP3.LUT P0, PT, PT, PT, UP1, 0x80, 0x8 ;  /* 0x000000000008781c */ /* 0x000fe40003f0f018 */
[----:B------:R-:W-:Y:S02]  /*5660*/  ISETP.NE.AND.EX P4, PT, R211, RZ, PT, P4 ;  /* 0x000000ffd300720c */ /* 0x000fe40003f85340 */
[----:B------:R-:W1:Y:S09]  /*5670*/  @UP1 LDCU.64 UR4, c[0x0][0x888] ;  /* 0x00011100ff0417ac */ /* 0x000e720008000a00 */
[----:B------:R-:W-:Y:S01]  /*5680*/  @P0 PLOP3.LUT P1, PT, P2, PT, PT, 0x80, 0x8 ;  /* 0x000000000008081c */ /* 0x000fe2000172f070 */
[----:B-1----:R-:W-:Y:S04]  /*5690*/  @UP1 UISETP.NE.U32.AND UP0, UPT, UR4, URZ, UPT ;  /* 0x000000ff0400128c */ /* 0x002fe8000bf05070 */
[----:B------:R-:W-:Y:S04]  /*56a0*/  @UP1 UISETP.NE.AND.EX UP0, UPT, UR5, URZ, UPT, UP0 ;  /* 0x000000ff0500128c */ /* 0x000fe8000bf05300 */
[----:B------:R-:W-:Y:S01]  /*56b0*/  @UP1 USEL UR4, URZ, 0xffffffff, UP0 ;  /* 0xffffffffff041887 */ /* 0x000fe20008000000 */
[----:B------:R-:W-:Y:S11]  /*56c0*/  @!P2 BRA `(.L_x_84) ;  /* 0x00000000002ca947 */ /* 0x000ff60003800000 */
[----:B------:R-:W-:Y:S01]  /*56d0*/  ISETP.NE.U32.AND P3, PT, R212, RZ, PT ;  /* 0x000000ffd400720c */ /* 0x000fe20003f65070 */
[----:B------:R-:W-:Y:S03]  /*56e0*/  IMAD.MOV.U32 R230, RZ, RZ, 0x1 ;  /* 0x00000001ffe67424 */ /* 0x000fe600078e00ff */
[----:B------:R-:W-:Y:S11]  /*56f0*/  ISETP.NE.AND.EX P3, PT, R213, RZ, PT, P3 ;  /* 0x000000ffd500720c */ /* 0x000ff60003f65330 */
[----:B------:R-:W-:Y:S02]  /*5700*/  @!UPT UIADD3 URZ, UPT, UPT, URZ, URZ, URZ ;  /* 0x000000fffffff290 */ /* 0x000fe4000fffe0ff */
[----:B------:R-:W1:Y:S01]  /*5710*/  @P3 LDC.64 R4, c[0x0][0x888] ;  /* 0x00022200ff043b82 */ /* 0x000e620000000a00 */
[----:B------:R-:W-:Y:S04]  /*5720*/  @P3 IMAD R0, R214, UR36, RZ ;  /* 0x00000024d6003c24 */ /* 0x000fe8000f8e02ff */
[----:B-1----:R-:W-:Y:S04]  /*5730*/  @P3 IMAD.WIDE R4, R0, 0x4, R4 ;  /* 0x0000000400043825 */ /* 0x002fe800078e0204 */
[----:B------:R-:W-:Y:S01]  /*5740*/  HFMA2 R0, -RZ, RZ, 0, 5.9604644775390625e-08 ;  /* 0x00000001ff007431 */ /* 0x000fe200000001ff */
[----:B-----5:R1:W5:Y:S04]  /*5750*/  @P3 LDG.E R117, desc[UR46][R4.64] ;  /* 0x0000002e04753981 */ /* 0x020368000c1e1900 */
[----:B------:R-:W-:Y:S01]  /*5760*/  @!P3 PRMT R230, R0, 0x7610, R230 ;  /* 0x0000761000e6b816 */ /* 0x000fe200000000e6 */
[----:B-1----:R-:W2:Y:S06]  /*5770*/  @!P3 LDC R117, c[0x0][0x880] ;  /* 0x00022000ff75bb82 */ /* 0x002eac0000000800 */
.L_x_84:
[----:B------:R-:W-:Y:S05]  /*5780*/  @!P4 BRA `(.L_x_85) ;  /* 0x000000000020c947 */ /* 0x000fea0003800000 */
[----:B------:R-:W-:Y:S04]  /*5790*/  ISETP.NE.U32.AND P3, PT, R208, RZ, PT ;  /* 0x000000ffd000720c */ /* 0x000fe80003f65070 */
[----:B------:R-:W-:Y:S11]  /*57a0*/  ISETP.NE.AND.EX P3, PT, R209, RZ, PT, P3 ;  /* 0x000000ffd100720c */ /* 0x000ff60003f65330 */
[----:B------:R-:W-:Y:S02]  /*57b0*/  @!UPT UIADD3 URZ, UPT, UPT, URZ, URZ, URZ ;  /* 0x000000fffffff290 */ /* 0x000fe4000fffe0ff */
[----:B------:R-:W1:Y:S01]  /*57c0*/  @P3 LDC.64 R4, c[0x0][0x8a8] ;  /* 0x00022a00ff043b82 */ /* 0x000e620000000a00 */
[----:B------:R-:W-:Y:S04]  /*57d0*/  @P3 IMAD R0, R210, UR36, RZ ;  /* 0x00000024d2003c24 */ /* 0x000fe8000f8e02ff */
[----:B-1----:R-:W-:Y:S05]  /*57e0*/  @P3 IMAD.WIDE R4, R0, 0x4, R4 ;  /* 0x0000000400043825 */ /* 0x002fea00078e0204 */
[----:B-----5:R1:W5:Y:S02]  /*57f0*/  @P3 LDG.E R114, desc[UR46][R4.64] ;  /* 0x0000002e04723981 */ /* 0x020364000c1e1900 */
[----:B-1----:R-:W3:Y:S02]  /*5800*/  @!P3 LDC R114, c[0x0][0x8a0] ;  /* 0x00022800ff72bb82 */ /* 0x002ee40000000800 */
.L_x_85:
[----:B--2--5:R-:W-:Y:S01]  /*5810*/  @P0 FSETP.NEU.AND P4, PT, R117, RZ, PT ;  /* 0x000000ff7500020b */ /* 0x024fe20003f8d000 */
[----:B------:R-:W-:Y:S01]  /*5820*/  IMAD.U32 R3, RZ, RZ, UR4 ;  /* 0x00000004ff037e24 */ /* 0x000fe2000f8e00ff */
[----:B------:R-:W-:Y:S01]  /*5830*/  @P0 LOP3.LUT P3, RZ, R230, 0xff, RZ, 0xc0, !PT ;  /* 0x000000ffe6ff0812 */ /* 0x000fe2000786c0ff */
[----:B------:R-:W-:Y:S01]  /*5840*/  BSSY B1, `(.L_x_86) ;  /* 0x000005c000017945 */ /* 0x000fe20003800000 */
[----:B------:R-:W-:Y:S02]  /*5850*/  @P0 SEL R4, RZ, 0xffffffff, P4 ;  /* 0xffffffffff040807 */ /* 0x000fe40002000000 */
[----:B------:R-:W-:Y:S02]  /*5860*/  CS2R R206, SRZ ;  /* 0x0000000000ce7805 */ /* 0x000fe4000001ff00 */
[----:B------:R-:W-:Y:S02]  /*5870*/  LEA R176, R112, UR44, 0x3 ;  /* 0x0000002c70b07c11 */ /* 0x000fe4000f8e18ff */
[----:B------:R-:W-:Y:S02]  /*5880*/  CS2R R204, SRZ ;  /* 0x0000000000cc7805 */ /* 0x000fe4000001ff00 */
[----:B------:R-:W-:Y:S02]  /*5890*/  @P1 SEL R4, R3, R4, !P3 ;  /* 0x0000000403041207 */ /* 0x000fe40005800000 */
[----:B------:R-:W-:Y:S02]  /*58a0*/  CS2R R198, SRZ ;  /* 0x0000000000c67805 */ /* 0x000fe4000001ff00 */
[----:B------:R-:W-:Y:S02]  /*58b0*/  LOP3.LUT R3, R240, 0x1, RZ, 0x3c, !PT ;  /* 0x00000001f0037812 */ /* 0x000fe400078e3cff */
[----:B------:R-:W-:Y:S02]  /*58c0*/  CS2R R196, SRZ ;  /* 0x0000000000c47805 */ /* 0x000fe4000001ff00 */
[----:B------:R-:W-:Y:S02]  /*58d0*/  @P0 LOP3.LUT R4, R4, 0x1, RZ, 0xc0, !PT ;  /* 0x0000000104040812 */ /* 0x000fe400078ec0ff */
[----:B------:R-:W-:Y:S02]  /*58e0*/  CS2R R190, SRZ ;  /* 0x0000000000be7805 */ /* 0x000fe4000001ff00 */
[----:B------:R-:W-:Y:S02]  /*58f0*/  SHF.L.U32 R9, R239, 0x1f, RZ ;  /* 0x0000001fef097819 */ /* 0x000fe400000006ff */
[----:B------:R-:W-:Y:S02]  /*5900*/  CS2R R188, SRZ ;  /* 0x0000000000bc7805 */ /* 0x000fe4000001ff00 */
[----:B------:R-:W-:Y:S01]  /*5910*/  ISETP.NE.U32.OR P5, PT, R4, 0x1, !P0 ;  /* 0x000000010400780c */ /* 0x000fe200047a5470 */
[----:B------:R-:W-:Y:S01]  /*5920*/  IMAD.U32 R4, RZ, RZ, UR56 ;  /* 0x00000038ff047e24 */ /* 0x000fe2000f8e00ff */
[----:B------:R-:W-:Y:S02]  /*5930*/  PLOP3.LUT P4, PT, PT, PT, PT, 0x8, 0x80 ;  /* 0x000000000080781c */ /* 0x000fe40003f8e170 */
[----:B------:R-:W-:Y:S02]  /*5940*/  CS2R R182, SRZ ;  /* 0x0000000000b67805 */ /* 0x000fe4000001ff00 */
[----:B------:R-:W-:Y:S02]  /*5950*/  P2R R244, PR, RZ, 0x20 ;  /* 0x00000020fff47803 */ /* 0x000fe40000000000 */
[----:B------:R-:W-:Y:S02]  /*5960*/  CS2R R180, SRZ ;  /* 0x0000000000b47805 */ /* 0x000fe4000001ff00 */
[----:B------:R-:W-:Y:S02]  /*5970*/  LEA R0, R4, UR44, 0x3 ;  /* 0x0000002c04007c11 */ /* 0x000fe4000f8e18ff */
[----:B------:R-:W-:Y:S02]  /*5980*/  CS2R R174, SRZ ;  /* 0x0000000000ae7805 */ /* 0x000fe4000001ff00 */
[----:B------:R-:W-:Y:S02]  /*5990*/  CS2R R172, SRZ ;  /* 0x0000000000ac7805 */ /* 0x000fe4000001ff00 */
[----:B------:R-:W-:Y:S02]  /*59a0*/  CS2R R166, SRZ ;  /* 0x0000000000a67805 */ /* 0x000fe4000001ff00 */
[----:B------:R-:W-:Y:S02]  /*59b0*/  CS2R R164, SRZ ;  /* 0x0000000000a47805 */ /* 0x000fe4000001ff00 */
[----:B------:R-:W-:Y:S02]  /*59c0*/  CS2R R158, SRZ ;  /* 0x00000000009e7805 */ /* 0x000fe4000001ff00 */
[----:B------:R-:W-:Y:S02]  /*59d0*/  CS2R R156, SRZ ;  /* 0x00000000009c7805 */ /* 0x000fe4000001ff00 */
[----:B------:R-:W-:Y:S02]  /*59e0*/  @P5 SHF.L.U32 R5, R3, 0x1f, RZ ;  /* 0x0000001f03055819 */ /* 0x000fe400000006ff */
[----:B------:R-:W-:Y:S02]  /*59f0*/  CS2R R150, SRZ ;  /* 0x0000000000967805 */ /* 0x000fe4000001ff00 */
[----:B------:R-:W-:Y:S02]  /*5a00*/  CS2R R148, SRZ ;  /* 0x0000000000947805 */ /* 0x000fe4000001ff00 */
[----:B------:R-:W-:Y:S01]  /*5a10*/  CS2R R142, SRZ ;  /* 0x00000000008e7805 */ /* 0x000fe2000001ff00 */
[----:B------:R-:W1:Y:S01]  /*5a20*/  @P5 SYNCS.PHASECHK.TRANS64.TRYWAIT P0, [R0+URZ+0x60], R5 ;  /* 0x00006005000055a7 */ /* 0x000e6200080011ff */
[----:B------:R-:W-:Y:S02]  /*5a30*/  CS2R R140, SRZ ;  /* 0x00000000008c7805 */ /* 0x000fe4000001ff00 */
[----:B------:R-:W-:Y:S02]  /*5a40*/  CS2R R134, SRZ ;  /* 0x0000000000867805 */ /* 0x000fe4000001ff00 */
[----:B------:R-:W-:Y:S02]  /*5a50*/  CS2R R132, SRZ ;  /* 0x0000000000847805 */ /* 0x000fe4000001ff00 */
[----:B------:R-:W-:Y:S02]  /*5a60*/  CS2R R126, SRZ ;  /* 0x00000000007e7805 */ /* 0x000fe4000001ff00 */
[----:B------:R-:W-:Y:S01]  /*5a70*/  CS2R R124, SRZ ;  /* 0x00000000007c7805 */ /* 0x000fe2000001ff00 */
[----:B------:R2:W4:Y:S01]  /*5a80*/  SYNCS.PHASECHK.TRANS64.TRYWAIT P3, [R176+URZ+0xb0], R9 ;  /* 0x0000b009b00075a7 */ /* 0x00052200080611ff */
[----:B-1----:R-:W-:Y:S01]  /*5a90*/  @P5 PLOP3.LUT P4, PT, P0, PT, PT, 0x8, 0x80 ;  /* 0x000000000080581c */ /* 0x002fe2000078e170 */
[----:B------:R-:W-:Y:S01]  /*5aa0*/  @!UPT UIADD3 URZ, UPT, UPT, URZ, URZ, URZ ;  /* 0x000000fffffff290 */ /* 0x000fe2000fffe0ff */
[----:B--2---:R-:W-:Y:S11]  /*5ab0*/  @!P5 BRA `(.L_x_87) ;  /* 0x0000000000d0d947 */ /* 0x004ff60003800000 */
[----:B------:R-:W-:Y:S01]  /*5ac0*/  ISETP.NE.U32.AND P0, PT, RZ, UR38, PT ;  /* 0x00000026ff007c0c */ /* 0x000fe2000bf05070 */
[----:B------:R-:W-:Y:S01]  /*5ad0*/  BSSY B0, `(.L_x_88) ;  /* 0x000000d000007945 */ /* 0x000fe20003800000 */
[----:B------:R-:W-:Y:S02]  /*5ae0*/  FSETP.NEU.AND P1, PT, R117, RZ, PT ;  /* 0x000000ff7500720b */ /* 0x000fe40003f2d000 */
[----:B------:R-:W-:Y:S02]  /*5af0*/  ISETP.NE.AND.EX P0, PT, RZ, UR39, PT, P0 ;  /* 0x00000027ff007c0c */ /* 0x000fe4000bf05300 */
[----:B------:R-:W-:Y:S02]  /*5b00*/  SEL R4, RZ, 0xffffffff, P1 ;  /* 0xffffffffff047807 */ /* 0x000fe40000800000 */
[----:B------:R-:W-:Y:S02]  /*5b10*/  LOP3.LUT P1, RZ, R230, 0xff, RZ, 0xc0, !PT ;  /* 0x000000ffe6ff7812 */ /* 0x000fe4000782c0ff */
[----:B------:R-:W-:Y:S04]  /*5b20*/  SEL R5, RZ, 0xffffffff, P0 ;  /* 0xffffffffff057807 */ /* 0x000fe80000000000 */
[----:B------:R-:W-:Y:S01]  /*5b30*/  @P2 SEL R4, R5, R4, !P1 ;  /* 0x0000000405042207 */ /* 0x000fe20004800000 */
[----:B------:R-:W-:Y:S03]  /*5b40*/  IMAD.U32 R5, RZ, RZ, UR56 ;  /* 0x00000038ff057e24 */ /* 0x000fe6000f8e00ff */
[----:B------:R-:W-:Y:S01]  /*5b50*/  LOP3.LUT R4, R4, 0x1, RZ, 0xc0, !PT ;  /* 0x0000000104047812 */ /* 0x000fe200078ec0ff */
[----:B------:R-:W-:Y:S06]  /*5b60*/  @!P4 BRA `(.L_x_89) ;  /* 0x00000000000cc947 */ /* 0x000fec0003800000 */
[----:B------:R-:W-:Y:S04]  /*5b70*/  SHF.L.U32 R3, R3, 0x1f, RZ ;  /* 0x0000001f03037819 */ /* 0x000fe800000006ff */
[----:B------:R-:W1:Y:S02]  /*5b80*/  SYNCS.PHASECHK.TRANS64.TRYWAIT P0, [R0+URZ+0x60], R3 ;  /* 0x00006003000075a7 */ /* 0x000e6400080011ff */
[----:B-1----:R-:W-:Y:S05]  /*5b90*/  @!P0 BRA `(.L_x_90) ;  /* 0x0000003800188947 */ /* 0x002fea0003800000 */
.L_x_89:
[----:B------:R-:W-:Y:S05]  /*5ba0*/  BSYNC B0 ;  /* 0x0000000000007941 */ /* 0x000fea0003800000 */
.L_x_88:
[----:B------:R-:W-:Y:S02]  /*5bb0*/  ISETP.NE.U32.AND P0, PT, R4, 0x1, PT ;  /* 0x000000010400780c */ /* 0x000fe40003f05070 */
[----:B------:R-:W-:Y:S02]  /*5bc0*/  CS2R R126, SRZ ;  /* 0x00000000007e7805 */ /* 0x000fe4000001ff00 */
        /* <DEDUP_REMOVED lines=10> */
[----:B------:R-:W-:Y:S01]  /*5c70*/  CS2R R164, SRZ ;  /* 0x0000000000a47805 */ /* 0x000fe2000001ff00 */
[----:B-1----:R-:W-:Y:S01]  /*5c80*/  @P0 IMAD R3, R5, 0x2c00, R234 ;  /* 0x00002c0005030824 */ /* 0x002fe200078e02ea */
        /* <DEDUP_REMOVED lines=8> */
[----:B------:R-:W-:Y:S01]  /*5d10*/  IMAD.MOV.U32 R206, RZ, RZ, RZ ;  /* 0x000000ffffce7224 */ /* 0x000fe200078e00ff */
[----:B------:R-:W-:Y:S02]  /*5d20*/  CS2R R204, SRZ ;  /* 0x0000000000cc7805 */ /* 0x000fe4000001ff00 */
[----:B------:R-:W-:Y:S01]  /*5d30*/  @P0 LEA R0, R3, UR44, 0x1 ;  /* 0x0000002c03000c11 */ /* 0x000fe2000f8e08ff */
[----:B------:R-:W-:Y:S05]  /*5d40*/  @P0 WARPSYNC.ALL ;  /* 0x0000000000000948 */ /* 0x000fea0003800000 */
[----:B------:R1:W2:Y:S04]  /*5d50*/  @P0 LDSM.16.M88.4 R124, [R0+0x200] ;  /* 0x00020000007c083b */ /* 0x0002a80000000200 */
[----:B------:R1:W1:Y:S04]  /*5d60*/  @P0 LDSM.16.M88.4 R132, [R0+0xa00] ;  /* 0x000a00000084083b */ /* 0x0002680000000200 */
        /* <DEDUP_REMOVED lines=8> */
[----:B--2---:R1:W1:Y:S02]  /*5df0*/  @P0 LDSM.16.M88.4 R204, [R0+0x5200] ;  /* 0x0052000000cc083b */ /* 0x0042640000000200 */
.L_x_87:
[----:B------:R-:W-:Y:S05]  /*5e00*/  BSYNC B1 ;  /* 0x0000000000017941 */ /* 0x000fea0003800000 */
.L_x_86:
[----:B-1----:R-:W-:Y:S04]  /*5e10*/  LEA.HI R0, R112, R112, RZ, 0x1 ;  /* 0x0000007070007211 */ /* 0x002fe800078f08ff */
[----:B------:R-:W-:Y:S02]  /*5e20*/  SHF.R.U32.HI R7, RZ, 0x1, R0 ;  /* 0x00000001ff077819 */ /* 0x000fe40000011600 */
[----:B------:R-:W-:Y:S03]  /*5e30*/  LOP3.LUT R5, R0, 0xffe, RZ, 0xc0, !PT ;  /* 0x00000ffe00057812 */ /* 0x000fe600078ec0ff */
[----:B------:R-:W-:Y:S02]  /*5e40*/  IMAD R3, R7, 0xb0, R2 ;  /* 0x000000b007037824 */ /* 0x000fe400078e0202 */
[----:B------:R-:W-:Y:S04]  /*5e50*/  IMAD.IADD R0, R112, 0x1, -R5 ;  /* 0x0000000170007824 */ /* 0x000fe800078e0a05 */
[----:B------:R-:W-:Y:S05]  /*5e60*/  IMAD R115, R0, 0x100000, R3 ;  /* 0x0010000000737824 */ /* 0x000fea00078e0203 */
[----:B------:R-:W-:Y:S04]  /*5e70*/  SHF.R.U32.HI R4, RZ, 0x15, R115 ;  /* 0x00000015ff047819 */ /* 0x000fe80000011673 */
[----:B------:R-:W-:Y:S01]  /*5e80*/  LOP3.LUT P0, RZ, R4, 0x3, R235, 0x48, !PT ;  /* 0x0000000304ff7812 */ /* 0x000fe200078048eb */
[----:B------:R-:W-:Y:S01]  /*5e90*/  @!UPT UIADD3 URZ, UPT, UPT, URZ, URZ, URZ ;  /* 0x000000fffffff290 */ /* 0x000fe2000fffe0ff */
[----:B----4-:R-:W-:Y:S11]  /*5ea0*/  @P3 BRA `(.L_x_91) ;  /* 0x0000000000083947 */ /* 0x010ff60003800000 */
[----:B------:R-:W1:Y:S02]  /*5eb0*/  SYNCS.PHASECHK.TRANS64.TRYWAIT P1, [R176+URZ+0xb0], R9 ;  /* 0x0000b009b00075a7 */ /* 0x000e6400080211ff */
[----:B-1----:R-:W-:Y:S05]  /*5ec0*/  @!P1 BRA `(.L_x_92) ;  /* 0x0000003400609947 */ /* 0x002fea0003800000 */
.L_x_91:
[----:B------:R-:W-:Y:S05]  /*5ed0*/  @!P0 BRA `(.L_x_93) ;  /* 0x0000000000408947 */ /* 0x000fea0003800000 */
[----:B------:R-:W2:Y:S01]  /*5ee0*/  LDCU.64 UR8, c[0x4][0x70] ;  /* 0x01000e00ff0877ac */ /* 0x000ea20008000a00 */
[----:B------:R-:W-:Y:S01]  /*5ef0*/  MOV R15, 0x0 ;  /* 0x00000000000f7802 */ /* 0x000fe20000000f00 */
[----:B------:R-:W-:Y:S02]  /*5f00*/  HFMA2 R12, -RZ, RZ, 0, 5.9604644775390625e-08 ;  /* 0x00000001ff0c7431 */ /* 0x000fe400000001ff */
[----:B------:R-:W-:Y:S02]  /*5f10*/  IMAD.MOV.U32 R8, RZ, RZ, 0x192 ;  /* 0x00000192ff087424 */ /* 0x000fe400078e00ff */
[----:B------:R-:W-:Y:S01]  /*5f20*/  IMAD.MOV.U32 R13, RZ, RZ, RZ ;  /* 0x000000ffff0d7224 */ /* 0x000fe200078e00ff */
[----:B------:R-:W4:Y:S01]  /*5f30*/  LDCU.64 UR6, c[0x4][0x78] ;  /* 0x01000f00ff0677ac */ /* 0x000f220008000a00 */
[----:B------:R-:W1:Y:S01]  /*5f40*/  LDC.64 R14, c[0x4][R15] ;  /* 0x010000000f0e7b82 */ /* 0x000e620000000a00 */
[----:B------:R-:W5:Y:S01]  /*5f50*/  LDCU.64 UR4, c[0x4][0x10] ;  /* 0x01000200ff0477ac */ /* 0x000f620008000a00 */
[----:B--2---:R-:W-:Y:S01]  /*5f60*/  MOV R5, UR9 ;  /* 0x0000000900057c02 */ /* 0x004fe20008000f00 */
[----:B------:R-:W-:Y:S01]  /*5f70*/  IMAD.U32 R4, RZ, RZ, UR8 ;  /* 0x00000008ff047e24 */ /* 0x000fe2000f8e00ff */
[----:B----4-:R-:W-:Y:S01]  /*5f80*/  MOV R7, UR7 ;  /* 0x0000000700077c02 */ /* 0x010fe20008000f00 */
[----:B------:R-:W-:Y:S01]  /*5f90*/  IMAD.U32 R6, RZ, RZ, UR6 ;  /* 0x00000006ff067e24 */ /* 0x000fe2000f8e00ff */
[----:B-----5:R-:W-:Y:S01]  /*5fa0*/  MOV R11, UR5 ;  /* 0x00000005000b7c02 */ /* 0x020fe20008000f00 */
[----:B------:R-:W-:Y:S02]  /*5fb0*/  IMAD.U32 R10, RZ, RZ, UR4 ;  /* 0x00000004ff0a7e24 */ /* 0x000fe4000f8e00ff */
[----:B------:R-:W-:Y:S07]  /*5fc0*/  LEPC R20, `(.L_x_93) ;  /* 0x000000001014794e */ /* 0x000fee0000000000 */
[----:B-1-3--:R-:W-:Y:S05]  /*5fd0*/  CALL.ABS.NOINC R14 ;  /* 0x000000000e007343 */ /* 0x00afea0003c00000 */
.L_x_93:
[----:B------:R-:W-:Y:S05]  /*5fe0*/  WARPSYNC.ALL ;  /* 0x0000000000007948 */ /* 0x000fea0003800000 */
[C---:B------:R-:W-:Y:S01]  /*5ff0*/  R2UR UR4, R115.reuse ;  /* 0x00000000730472ca */ /* 0x040fe200000e0000 */
[----:B------:R-:W-:Y:S05]  /*6000*/  VIADD R0, R115, 0x10 ;  /* 0x0000001073007836 */ /* 0x000fea0000000000 */
[----:B------:R-:W-:Y:S04]  /*6010*/  SHF.R.U32.HI R0, RZ, 0x15, R0 ;  /* 0x00000015ff007819 */ /* 0x000fe80000011600 */
[----:B------:R-:W-:Y:S03]  /*6020*/  LOP3.LUT P0, RZ, R0, 0x3, R235, 0x48, !PT ;  /* 0x0000000300ff7812 */ /* 0x000fe600078048eb */
[----:B------:R-:W2:Y:S10]  /*6030*/  LDTM.16dp256bit.x2 R96, tmem[UR4] ;  /* 0x00000004006079ee */ /* 0x000eb400080a0000 */
[----:B--2---:R-:W-:Y:S05]  /*6040*/  @!P0 BRA `(.L_x_94) ;  /* 0x0000000000408947 */ /* 0x004fea0003800000 */
        /* <DEDUP_REMOVED lines=16> */
.L_x_94:
[----:B------:R-:W-:Y:S05]  /*6150*/  WARPSYNC.ALL ;  /* 0x0000000000007948 */ /* 0x000fea0003800000 */
[C---:B------:R-:W-:Y:S01]  /*6160*/  R2UR UR4, R115.reuse ;  /* 0x00000000730472ca */ /* 0x040fe200000e0000 */
[----:B------:R-:W-:Y:S05]  /*6170*/  VIADD R0, R115, 0x20 ;  /* 0x0000002073007836 */ /* 0x000fea0000000000 */
[----:B------:R-:W-:Y:S04]  /*6180*/  SHF.R.U32.HI R0, RZ, 0x15, R0 ;  /* 0x00000015ff007819 */ /* 0x000fe80000011600 */
[----:B------:R-:W-:Y:S03]  /*6190*/  LOP3.LUT P0, RZ, R0, 0x3, R235, 0x48, !PT ;  /* 0x0000000300ff7812 */ /* 0x000fe600078048eb */
[----:B------:R-:W2:Y:S10]  /*61a0*/  LDTM.16dp256bit.x2 R88, tmem[UR4+0x10] ;  /* 0x00001004005879ee */ /* 0x000eb400080a0000 */
        /* <DEDUP_REMOVED lines=17> */
.L_x_95:
        /* <DEDUP_REMOVED lines=23> */
.L_x_96:
        /* <DEDUP_REMOVED lines=23> */
.L_x_97:
        /* <DEDUP_REMOVED lines=23> */
.L_x_98:
        /* <DEDUP_REMOVED lines=23> */
.L_x_99:
        /* <DEDUP_REMOVED lines=23> */
.L_x_100:
        /* <DEDUP_REMOVED lines=23> */
.L_x_101:
        /* <DEDUP_REMOVED lines=23> */
.L_x_102:
        /* <DEDUP_REMOVED lines=23> */
.L_x_103:
[----:B------:R-:W-:Y:S01]  /*6e40*/  ISETP.NE.AND P0, PT, R241, RZ, PT ;  /* 0x000000fff100720c */ /* 0x000fe20003f05270 */
[----:B------:R-:W-:Y:S05]  /*6e50*/  WARPSYNC.ALL ;  /* 0x0000000000007948 */ /* 0x000fea0003800000 */
[--C-:B------:R-:W-:Y:S01]  /*6e60*/  HADD2.F32 R119, -RZ, R125.reuse.H0_H0 ;  /* 0x2000007dff777230 */ /* 0x100fe20000004100 */
[----:B------:R-:W-:Y:S01]  /*6e70*/  R2UR UR5, R176 ;  /* 0x00000000b00572ca */ /* 0x000fe200000e0000 */
[----:B------:R-:W-:Y:S01]  /*6e80*/  HADD2.F32 R120, -RZ, R125.H1_H1 ;  /* 0x3000007dff787230 */ /* 0x000fe20000004100 */
[----:B------:R-:W-:Y:S01]  /*6e90*/  R2UR UR4, R115 ;  /* 0x00000000730472ca */ /* 0x000fe200000e0000 */
[--C-:B------:R-:W-:Y:S02]  /*6ea0*/  HADD2.F32 R121, -RZ, R126.reuse.H0_H0 ;  /* 0x2000007eff797230 */ /* 0x100fe40000004100 */
[C---:B---3--:R-:W-:Y:S01]  /*6eb0*/  FMUL R0, R114.reuse, R96 ;  /* 0x0000006072007220 */ /* 0x048fe20000400000 */
[----:B------:R-:W-:Y:S02]  /*6ec0*/  HADD2.F32 R122, -RZ, R126.H1_H1 ;  /* 0x3000007eff7a7230 */ /* 0x000fe40000004100 */
[C---:B------:R-:W-:Y:S01]  /*6ed0*/  FMUL R3, R114.reuse, R97 ;  /* 0x0000006172037220 */ /* 0x040fe20000400000 */
[--C-:B------:R-:W-:Y:S02]  /*6ee0*/  HADD2.F32 R125, -RZ, R132.reuse.H0_H0 ;  /* 0x20000084ff7d7230 */ /* 0x100fe40000004100 */
[C---:B------:R-:W-:Y:S01]  /*6ef0*/  FMUL R12, R114.reuse, R98 ;  /* 0x00000062720c7220 */ /* 0x040fe20000400000 */
[----:B------:R-:W-:Y:S02]  /*6f00*/  HADD2.F32 R126, -RZ, R132.H1_H1 ;  /* 0x30000084ff7e7230 */ /* 0x000fe40000004100 */
[C---:B------:R-:W-:Y:S01]  /*6f10*/  FMUL R13, R114.reuse, R99 ;  /* 0x00000063720d7220 */ /* 0x040fe20000400000 */
[--C-:B------:R-:W-:Y:S02]  /*6f20*/  HADD2.F32 R131, -RZ, R135.reuse.H0_H0 ;  /* 0x20000087ff837230 */ /* 0x100fe40000004100 */
[C---:B------:R-:W-:Y:S01]  /*6f30*/  FMUL R14, R114.reuse, R100 ;  /* 0x00000064720e7220 */ /* 0x040fe20000400000 */
[----:B------:R-:W-:Y:S01]  /*6f40*/  HADD2.F32 R132, -RZ, R135.H1_H1 ;  /* 0x30000087ff847230 */ /* 0x000fe20000004100 */
[----:B------:R-:W-:Y:S01]  /*6f50*/  UIADD3 UR5, UPT, UPT, UR5, 0xd0, URZ ;  /* 0x000000d005057890 */ /* 0x000fe2000fffe0ff */
[--C-:B------:R-:W-:Y:S01]  /*6f60*/  HADD2.F32 R135, -RZ, R141.reuse.H0_H0 ;  /* 0x2000008dff877230 */ /* 0x100fe20000004100 */
[----:B-1----:R-:W1:Y:S01]  /*6f70*/  LDTM.16dp256bit.x2 R4, tmem[UR4+0xa0] ;  /* 0x0000a004000479ee */ /* 0x002e6200080a0000 */
[----:B------:R-:W-:Y:S01]  /*6f80*/  HADD2.F32 R136, -RZ, R141.H1_H1 ;  /* 0x3000008dff887230 */ /* 0x000fe20000004100 */
[----:B------:R-:W-:Y:S01]  /*6f90*/  NOP ;  /* 0x0000000000007918 */ /* 0x000fe20000000000 */
[--C-:B------:R-:W-:Y:S01]  /*6fa0*/  HADD2.F32 R137, -RZ, R142.reuse.H0_H0 ;  /* 0x2000008eff897230 */ /* 0x100fe20000004100 */
[----:B------:R-:W-:Y:S01]  /*6fb0*/  UPRMT UR5, UR37, 0x654, UR5 ;  /* 0x0000065425057896 */ /* 0x000fe20008000005 */
        /* <DEDUP_REMOVED lines=9> */
[----:B-1----:R-:W-:Y:S01]  /*7050*/  SYNCS.ARRIVE.TRANS64.RED.A1T0 RZ, [UR5], RZ ;  /* 0x000000ffffff79a7 */ /* 0x002fe20008100405 */
[--C-:B------:R-:W-:Y:S02]  /*7060*/  HADD2.F32 R151, -RZ, R157.reuse.H0_H0 ;  /* 0x2000009dff977230 */ /* 0x100fe40000004100 */
[C---:B------:R-:W-:Y:S01]  /*7070*/  FMUL R19, R114.reuse, R89 ;  /* 0x0000005972137220 */ /* 0x040fe20000400000 */
        /* <DEDUP_REMOVED lines=14> */
[----:B------:R-:W-:Y:S02]  /*7160*/  HADD2.F32 R116, -RZ, R124.H0_H0 ;  /* 0x2000007cff747230 */ /* 0x000fe40000004100 */
[C---:B------:R-:W-:Y:S01]  /*7170*/  FMUL R81, R114.reuse, R81 ;  /* 0x0000005172517220 */ /* 0x040fe20000400000 */
[--C-:B------:R-:W-:Y:S02]  /*7180*/  HADD2.F32 R167, -RZ, R173.reuse.H0_H0 ;  /* 0x200000adffa77230 */ /* 0x100fe40000004100 */
[C---:B------:R-:W-:Y:S01]  /*7190*/  FMUL R82, R114.reuse, R82 ;  /* 0x0000005272527220 */ /* 0x040fe20000400000 */
[----:B------:R-:W-:Y:S02]  /*71a0*/  HADD2.F32 R168, -RZ, R173.H1_H1 ;  /* 0x300000adffa87230 */ /* 0x000fe40000004100 */
[C---:B------:R-:W-:Y:S01]  /*71b0*/  FFMA R0, R117.reuse, R116, R0 ;  /* 0x0000007475007223 */ /* 0x040fe20000000000 */
[--C-:B------:R-:W-:Y:S02]  /*71c0*/  HADD2.F32 R169, -RZ, R174.reuse.H0_H0 ;  /* 0x200000aeffa97230 */ /* 0x100fe40000004100 */
[C---:B------:R-:W-:Y:S01]  /*71d0*/  FMUL R83, R114.reuse, R83 ;  /* 0x0000005372537220 */ /* 0x040fe20000400000 */
[----:B------:R-:W-:Y:S02]  /*71e0*/  HADD2.F32 R170, -RZ, R174.H1_H1 ;  /* 0x300000aeffaa7230 */ /* 0x000fe40000004100 */
[C---:B------:R-:W-:Y:S01]  /*71f0*/  FMUL R84, R114.reuse, R84 ;  /* 0x0000005472547220 */ /* 0x040fe20000400000 */
[----:B------:R-:W-:Y:S02]  /*7200*/  HADD2.F32 R118, -RZ, R124.H1_H1 ;  /* 0x3000007cff767230 */ /* 0x000fe40000004100 */
[C---:B------:R-:W-:Y:S01]  /*7210*/  FMUL R85, R114.reuse, R85 ;  /* 0x0000005572557220 */ /* 0x040fe20000400000 */
[--C-:B------:R-:W-:Y:S02]  /*7220*/  HADD2.F32 R173, -RZ, R180.reuse.H0_H0 ;  /* 0x200000b4ffad7230 */ /* 0x100fe40000004100 */
[C---:B------:R-:W-:Y:S01]  /*7230*/  FMUL R86, R114.reuse, R86 ;  /* 0x0000005672567220 */ /* 0x040fe20000400000 */
[----:B------:R-:W-:Y:S02]  /*7240*/  HADD2.F32 R174, -RZ, R180.H1_H1 ;  /* 0x300000b4ffae7230 */ /* 0x000fe40000004100 */
[C---:B------:R-:W-:Y:S01]  /*7250*/  FFMA R3, R117.reuse, R118, R3 ;  /* 0x0000007675037223 */ /* 0x040fe20000000003 */
[--C-:B------:R-:W-:Y:S02]  /*7260*/  HADD2.F32 R179, -RZ, R183.reuse.H0_H0 ;  /* 0x200000b7ffb37230 */ /* 0x100fe40000004100 */
[C---:B------:R-:W-:Y:S01]  /*7270*/  FFMA R12, R117.reuse, R119, R12 ;  /* 0x00000077750c7223 */ /* 0x040fe2000000000c */
[----:B------:R-:W-:Y:S02]  /*7280*/  HADD2.F32 R180, -RZ, R183.H1_H1 ;  /* 0x300000b7ffb47230 */ /* 0x000fe40000004100 */
[----:B------:R-:W-:Y:S01]  /*7290*/  FFMA R13, R117, R120, R13 ;  /* 0x00000078750d7223 */ /* 0x000fe2000000000d */
[--C-:B------:R-:W-:Y:S01]  /*72a0*/  HADD2.F32 R183, -RZ, R189.reuse.H0_H0 ;  /* 0x200000bdffb77230 */ /* 0x100fe20000004100 */
[----:B------:R-:W-:Y:S01]  /*72b0*/  F2FP.F16.F32.PACK_AB R220, R3, R0 ;  /* 0x0000000003dc723e */ /* 0x000fe200000000ff */
[----:B------:R-:W-:Y:S02]  /*72c0*/  HADD2.F32 R184, -RZ, R189.H1_H1 ;  /* 0x300000bdffb87230 */ /* 0x000fe40000004100 */
[----:B------:R-:W-:Y:S01]  /*72d0*/  FFMA R14, R117, R121, R14 ;  /* 0x00000079750e7223 */ /* 0x000fe2000000000e */
[--C-:B------:R-:W-:Y:S01]  /*72e0*/  HADD2.F32 R185, -RZ, R190.reuse.H0_H0 ;  /* 0x200000beffb97230 */ /* 0x100fe20000004100 */
[----:B------:R-:W-:Y:S01]  /*72f0*/  F2FP.F16.F32.PACK_AB R221, R13, R12 ;  /* 0x0000000c0ddd723e */ /* 0x000fe200000000ff */
[----:B------:R-:W-:Y:S02]  /*7300*/  HADD2.F32 R186, -RZ, R190.H1_H1 ;  /* 0x300000beffba7230 */ /* 0x000fe40000004100 */
[----:B------:R-:W-:Y:S01]  /*7310*/  FFMA R15, R117, R122, R15 ;  /* 0x0000007a750f7223 */ /* 0x000fe2000000000f */
[--C-:B------:R-:W-:Y:S02]  /*7320*/  HADD2.F32 R189, -RZ, R196.reuse.H0_H0 ;  /* 0x200000c4ffbd7230 */ /* 0x100fe40000004100 */
[C---:B------:R-:W-:Y:S01]  /*7330*/  FMUL R87, R114.reuse, R87 ;  /* 0x0000005772577220 */ /* 0x040fe20000400000 */
[----:B------:R-:W-:Y:S02]  /*7340*/  HADD2.F32 R190, -RZ, R196.H1_H1 ;  /* 0x300000c4ffbe7230 */ /* 0x000fe40000004100 */
[C---:B------:R-:W-:Y:S01]  /*7350*/  FMUL R72, R114.reuse, R72 ;  /* 0x0000004872487220 */ /* 0x040fe20000400000 */
[--C-:B------:R-:W-:Y:S01]  /*7360*/  HADD2.F32 R195, -RZ, R199.reuse.H0_H0 ;  /* 0x200000c7ffc37230 */ /* 0x100fe20000004100 */
[----:B------:R-:W-:Y:S01]  /*7370*/  F2FP.F16.F32.PACK_AB R222, R15, R14 ;  /* 0x0000000e0fde723e */ /* 0x000fe200000000ff */
[----:B------:R-:W-:Y:S02]  /*7380*/  HADD2.F32 R196, -RZ, R199.H1_H1 ;  /* 0x300000c7ffc47230 */ /* 0x000fe40000004100 */
[C---:B------:R-:W-:Y:S01]  /*7390*/  FMUL R73, R114.reuse, R73 ;  /* 0x0000004972497220 */ /* 0x040fe20000400000 */
[----:B------:R-:W-:Y:S02]  /*73a0*/  HADD2.F32 R123, -RZ, R127.H0_H0 ;  /* 0x2000007fff7b7230 */ /* 0x000fe40000004100 */
[C---:B------:R-:W-:Y:S01]  /*73b0*/  FMUL R74, R114.reuse, R74 ;  /* 0x0000004a724a7220 */ /* 0x040fe20000400000 */
[--C-:B------:R-:W-:Y:S02]  /*73c0*/  HADD2.F32 R199, -RZ, R205.reuse.H0_H0 ;  /* 0x200000cdffc77230 */ /* 0x100fe40000004100 */
[C---:B------:R-:W-:Y:S01]  /*73d0*/  FMUL R75, R114.reuse, R75 ;  /* 0x0000004b724b7220 */ /* 0x040fe20000400000 */
[----:B------:R-:W-:Y:S01]  /*73e0*/  HADD2.F32 R200, -RZ, R205.H1_H1 ;  /* 0x300000cdffc87230 */ /* 0x000fe20000004100 */
[----:B------:R-:W-:Y:S01]  /*73f0*/  MOV R205, UR56 ;  /* 0x0000003800cd7c02 */ /* 0x000fe20008000f00 */
[----:B------:R-:W-:Y:S02]  /*7400*/  HADD2.F32 R124, -RZ, R127.H1_H1 ;  /* 0x3000007fff7c7230 */ /* 0x000fe40000004100 */
[----:B------:R-:W-:Y:S01]  /*7410*/  FFMA R16, R117, R123, R16 ;  /* 0x0000007b75107223 */ /* 0x000fe20000000010 */
[--C-:B------:R-:W-:Y:S02]  /*7420*/  HADD2.F32 R127, -RZ, R133.reuse.H0_H0 ;  /* 0x20000085ff7f7230 */ /* 0x100fe40000004100 */
[C---:B------:R-:W-:Y:S01]  /*7430*/  FMUL R76, R114.reuse, R76 ;  /* 0x0000004c724c7220 */ /* 0x040fe20000400000 */
[----:B------:R-:W-:Y:S02]  /*7440*/  IMAD R205, R205, 0x2c00, R234 ;  /* 0x00002c00cdcd7824 */ /* 0x000fe400078e02ea */
[C---:B------:R-:W-:Y:S01]  /*7450*/  FFMA R17, R117.reuse, R124, R17 ;  /* 0x0000007c75117223 */ /* 0x040fe20000000011 */
[----:B------:R-:W-:Y:S02]  /*7460*/  HADD2.F32 R128, -RZ, R133.H1_H1 ;  /* 0x30000085ff807230 */ /* 0x000fe40000004100 */
[----:B------:R-:W-:Y:S01]  /*7470*/  FFMA R18, R117, R125, R18 ;  /* 0x0000007d75127223 */ /* 0x000fe20000000012 */
[--C-:B------:R-:W-:Y:S01]  /*7480*/  HADD2.F32 R129, -RZ, R134.reuse.H0_H0 ;  /* 0x20000086ff817230 */ /* 0x100fe20000004100 */
[----:B------:R-:W-:Y:S01]  /*7490*/  LEA R205, R205, UR44, 0x1 ;  /* 0x0000002ccdcd7c11 */ /* 0x000fe2000f8e08ff */
[----:B------:R-:W-:Y:S01]  /*74a0*/  HADD2.F32 R130, -RZ, R134.H1_H1 ;  /* 0x30000086ff827230 */ /* 0x000fe20000004100 */
[----:B------:R-:W-:Y:S01]  /*74b0*/  F2FP.F16.F32.PACK_AB R223, R17, R16 ;  /* 0x0000001011df723e */ /* 0x000fe200000000ff */
[C---:B------:R-:W-:Y:S01]  /*74c0*/  FFMA R19, R117.reuse, R126, R19 ;  /* 0x0000007e75137223 */ /* 0x040fe20000000013 */
[C---:B------:R-:W-:Y:S01]  /*74d0*/  FFMA R20, R117.reuse, R127, R20 ;  /* 0x0000007f75147223 */ /* 0x040fe20000000014 */
[----:B------:R-:W-:Y:S01]  /*74e0*/  FFMA R21, R117, R128, R21 ;  /* 0x0000008075157223 */ /* 0x000fe20000000015 */
[--C-:B------:R-:W-:Y:S01]  /*74f0*/  HADD2.F32 R133, -RZ, R140.reuse.H0_H0 ;  /* 0x2000008cff857230 */ /* 0x100fe20000004100 */
[----:B------:R1:W-:Y:S01]  /*7500*/  STSM.16.M88.4 [R205+0x200], R220 ;  /* 0x000200dccd007844 */ /* 0x0003e20000000200 */
[----:B------:R-:W-:Y:S01]  /*7510*/  F2FP.F16.F32.PACK_AB R224, R19, R18 ;  /* 0x0000001213e0723e */ /* 0x000fe200000000ff */
[----:B------:R-:W-:Y:S01]  /*7520*/  FFMA R22, R117, R129, R22 ;  /* 0x0000008175167223 */ /* 0x000fe20000000016 */
[----:B------:R-:W-:Y:S01]  /*7530*/  HADD2.F32 R134, -RZ, R140.H1_H1 ;  /* 0x3000008cff867230 */ /* 0x000fe20000004100 */
[----:B------:R-:W-:Y:S01]  /*7540*/  F2FP.F16.F32.PACK_AB R225, R21, R20 ;  /* 0x0000001415e1723e */ /* 0x000fe200000000ff */
[C---:B------:R-:W-:Y:S01]  /*7550*/  FFMA R23, R117.reuse, R130, R23 ;  /* 0x0000008275177223 */ /* 0x040fe20000000017 */
[C---:B------:R-:W-:Y:S01]  /*7560*/  FFMA R88, R117.reuse, R131, R88 ;  /* 0x0000008375587223 */ /* 0x040fe20000000058 */
[C---:B------:R-:W-:Y:S01]  /*7570*/  FFMA R89, R117.reuse, R132, R89 ;  /* 0x0000008475597223 */ /* 0x040fe20000000059 */
[C---:B------:R-:W-:Y:S01]  /*7580*/  FFMA R80, R117.reuse, R133, R80 ;  /* 0x0000008575507223 */ /* 0x040fe20000000050 */
[----:B------:R-:W-:Y:S01]  /*7590*/  FFMA R81, R117, R134, R81 ;  /* 0x0000008675517223 */ /* 0x000fe20000000051 */
[--C-:B------:R-:W-:Y:S01]  /*75a0*/  HADD2.F32 R139, -RZ, R143.reuse.H0_H0 ;  /* 0x2000008fff8b7230 */ /* 0x100fe20000004100 */
        /* <DEDUP_REMOVED lines=8> */
[----:B------:R2:W-:Y:S01]  /*7630*/  STSM.16.M88.4 [R205+0xa00], R224 ;  /* 0x000a00e0cd007844 */ /* 0x0005e20000000200 */
[C---:B------:R-:W-:Y:S01]  /*7640*/  FFMA R87, R117.reuse, R140, R87 ;  /* 0x0000008c75577223 */ /* 0x040fe20000000057 */
[--C-:B------:R-:W-:Y:S02]  /*7650*/  HADD2.F32 R143, -RZ, R149.reuse.H0_H0 ;  /* 0x20000095ff8f7230 */ /* 0x100fe40000004100 */
[C---:B------:R-:W-:Y:S01]  /*7660*/  FFMA R72, R117.reuse, R141, R72 ;  /* 0x0000008d75487223 */ /* 0x040fe20000000048 */
[----:B------:R-:W-:Y:S02]  /*7670*/  HADD2.F32 R144, -RZ, R149.H1_H1 ;  /* 0x30000095ff907230 */ /* 0x000fe40000004100 */
[C---:B------:R-:W-:Y:S01]  /*7680*/  FFMA R73, R117.reuse, R142, R73 ;  /* 0x0000008e75497223 */ /* 0x040fe20000000049 */
[--C-:B------:R-:W-:Y:S02]  /*7690*/  HADD2.F32 R145, -RZ, R150.reuse.H0_H0 ;  /* 0x20000096ff917230 */ /* 0x100fe40000004100 */
[C---:B------:R-:W-:Y:S01]  /*76a0*/  FFMA R74, R117.reuse, R143, R74 ;  /* 0x0000008f754a7223 */ /* 0x040fe2000000004a */
[----:B------:R-:W-:Y:S02]  /*76b0*/  HADD2.F32 R146, -RZ, R150.H1_H1 ;  /* 0x30000096ff927230 */ /* 0x000fe40000004100 */
[C---:B------:R-:W-:Y:S01]  /*76c0*/  FFMA R75, R117.reuse, R144, R75 ;  /* 0x00000090754b7223 */ /* 0x040fe2000000004b */
[C---:B------:R-:W-:Y:S01]  /*76d0*/  FMUL R77, R114.reuse, R77 ;  /* 0x0000004d724d7220 */ /* 0x040fe20000400000 */
[----:B------:R-:W-:Y:S01]  /*76e0*/  FFMA R76, R117, R145, R76 ;  /* 0x00000091754c7223 */ /* 0x000fe2000000004c */
[----:B-1----:R-:W-:Y:S01]  /*76f0*/  F2FP.F16.F32.PACK_AB R220, R81, R80 ;  /* 0x0000005051dc723e */ /* 0x002fe200000000ff */
[C---:B------:R-:W-:Y:S01]  /*7700*/  FMUL R78, R114.reuse, R78 ;  /* 0x0000004e724e7220 */ /* 0x040fe20000400000 */
[----:B------:R-:W-:Y:S01]  /*7710*/  F2FP.F16.F32.PACK_AB R221, R83, R82 ;  /* 0x0000005253dd723e */ /* 0x000fe200000000ff */
[----:B------:R-:W-:Y:S01]  /*7720*/  FFMA R77, R117, R146, R77 ;  /* 0x00000092754d7223 */ /* 0x000fe2000000004d */
[----:B------:R-:W-:Y:S01]  /*7730*/  F2FP.F16.F32.PACK_AB R222, R85, R84 ;  /* 0x0000005455de723e */ /* 0x000fe200000000ff */
[----:B------:R-:W-:Y:S01]  /*7740*/  FFMA R78, R117, R147, R78 ;  /* 0x00000093754e7223 */ /* 0x000fe2000000004e */
[----:B------:R-:W-:Y:S01]  /*7750*/  F2FP.F16.F32.PACK_AB R223, R87, R86 ;  /* 0x0000005657df723e */ /* 0x000fe200000000ff */
[C---:B------:R-:W-:Y:S01]  /*7760*/  FMUL R79, R114.reuse, R79 ;  /* 0x0000004f724f7220 */ /* 0x040fe20000400000 */
[--C-:B------:R-:W-:Y:S02]  /*7770*/  HADD2.F32 R149, -RZ, R156.reuse.H0_H0 ;  /* 0x2000009cff957230 */ /* 0x100fe40000004100 */
[C---:B------:R-:W-:Y:S01]  /*7780*/  FMUL R64, R114.reuse, R64 ;  /* 0x0000004072407220 */ /* 0x040fe20000400000 */
[----:B------:R-:W-:Y:S01]  /*7790*/  HADD2.F32 R150, -RZ, R156.H1_H1 ;  /* 0x3000009cff967230 */ /* 0x000fe20000004100 */
[----:B------:R1:W-:Y:S01]  /*77a0*/  STSM.16.M88.4 [R205+0x1200], R220 ;  /* 0x001200dccd007844 */ /* 0x0003e20000000200 */
[C---:B------:R-:W-:Y:S01]  /*77b0*/  FFMA R79, R117.reuse, R148, R79 ;  /* 0x00000094754f7223 */ /* 0x040fe2000000004f */
[C---:B------:R-:W-:Y:S01]  /*77c0*/  FFMA R64, R117.reuse, R149, R64 ;  /* 0x0000009575407223 */ /* 0x040fe20000000040 */
[C---:B------:R-:W-:Y:S01]  /*77d0*/  FMUL R65, R114.reuse, R65 ;  /* 0x0000004172417220 */ /* 0x040fe20000400000 */
[C---:B------:R-:W-:Y:S01]  /*77e0*/  FMUL R66, R114.reuse, R66 ;  /* 0x0000004272427220 */ /* 0x040fe20000400000 */
[C---:B------:R-:W-:Y:S01]  /*77f0*/  FMUL R67, R114.reuse, R67 ;  /* 0x0000004372437220 */ /* 0x040fe20000400000 */
[C---:B------:R-:W-:Y:S01]  /*7800*/  FMUL R68, R114.reuse, R68 ;  /* 0x0000004472447220 */ /* 0x040fe20000400000 */
[----:B------:R-:W-:Y:S01]  /*7810*/  FFMA R65, R117, R150, R65 ;  /* 0x0000009675417223 */ /* 0x000fe20000000041 */
[----:B--2---:R-:W-:Y:S01]  /*7820*/  F2FP.F16.F32.PACK_AB R224, R73, R72 ;  /* 0x0000004849e0723e */ /* 0x004fe200000000ff */
[----:B------:R-:W-:Y:S01]  /*7830*/  FFMA R66, R117, R151, R66 ;  /* 0x0000009775427223 */ /* 0x000fe20000000042 */
        /* <DEDUP_REMOVED lines=15> */
[--C-:B------:R-:W-:Y:S02]  /*7930*/  HADD2.F32 R159, -RZ, R165.reuse.H0_H0 ;  /* 0x200000a5ff9f7230 */ /* 0x100fe40000004100 */
[C---:B------:R-:W-:Y:S01]  /*7940*/  FFMA R71, R117.reuse, R156, R71 ;  /* 0x0000009c75477223 */ /* 0x040fe20000000047 */
[C---:B------:R-:W-:Y:S01]  /*7950*/  FFMA R56, R117.reuse, R157, R56 ;  /* 0x0000009d75387223 */ /* 0x040fe20000000038 */
[----:B------:R-:W-:Y:S01]  /*7960*/  FFMA R57, R117, R158, R57 ;  /* 0x0000009e75397223 */ /* 0x000fe20000000039 */
[C---:B------:R-:W-:Y:S01]  /*7970*/  FMUL R58, R114.reuse, R58 ;  /* 0x0000003a723a7220 */ /* 0x040fe20000400000 */
[----:B------:R-:W-:Y:S01]  /*7980*/  HADD2.F32 R160, -RZ, R165.H1_H1 ;  /* 0x300000a5ffa07230 */ /* 0x000fe20000004100 */
[----:B-1----:R-:W-:Y:S01]  /*7990*/  F2FP.F16.F32.PACK_AB R220, R65, R64 ;  /* 0x0000004041dc723e */ /* 0x002fe200000000ff */
[C---:B------:R-:W-:Y:S01]  /*79a0*/  FMUL R59, R114.reuse, R59 ;  /* 0x0000003b723b7220 */ /* 0x040fe20000400000 */
[--C-:B------:R-:W-:Y:S01]  /*79b0*/  HADD2.F32 R161, -RZ, R166.reuse.H0_H0 ;  /* 0x200000a6ffa17230 */ /* 0x100fe20000004100 */
[----:B------:R-:W-:Y:S01]  /*79c0*/  F2FP.F16.F32.PACK_AB R221, R67, R66 ;  /* 0x0000004243dd723e */ /* 0x000fe200000000ff */
[----:B------:R-:W-:Y:S01]  /*79d0*/  FFMA R58, R117, R159, R58 ;  /* 0x0000009f753a7223 */ /* 0x000fe2000000003a */
[----:B------:R-:W-:Y:S01]  /*79e0*/  F2FP.F16.F32.PACK_AB R222, R69, R68 ;  /* 0x0000004445de723e */ /* 0x000fe200000000ff */
[----:B------:R-:W-:Y:S01]  /*79f0*/  FFMA R59, R117, R160, R59 ;  /* 0x000000a0753b7223 */ /* 0x000fe2000000003b */
[----:B------:R-:W-:Y:S01]  /*7a00*/  F2FP.F16.F32.PACK_AB R223, R71, R70 ;  /* 0x0000004647df723e */ /* 0x000fe200000000ff */
[C---:B------:R-:W-:Y:S01]  /*7a10*/  FMUL R60, R114.reuse, R60 ;  /* 0x0000003c723c7220 */ /* 0x040fe20000400000 */
[----:B------:R-:W-:Y:S02]  /*7a20*/  HADD2.F32 R162, -RZ, R166.H1_H1 ;  /* 0x300000a6ffa27230 */ /* 0x000fe40000004100 */
[C---:B------:R-:W-:Y:S01]  /*7a30*/  FMUL R61, R114.reuse, R61 ;  /* 0x0000003d723d7220 */ /* 0x040fe20000400000 */
[C---:B------:R-:W-:Y:S01]  /*7a40*/  FMUL R62, R114.reuse, R62 ;  /* 0x0000003e723e7220 */ /* 0x040fe20000400000 */
[----:B------:R1:W-:Y:S01]  /*7a50*/  STSM.16.M88.4 [R205+0x2200], R220 ;  /* 0x002200dccd007844 */ /* 0x0003e20000000200 */
[C---:B------:R-:W-:Y:S01]  /*7a60*/  FFMA R60, R117.reuse, R161, R60 ;  /* 0x000000a1753c7223 */ /* 0x040fe2000000003c */
[C---:B------:R-:W-:Y:S01]  /*7a70*/  FFMA R61, R117.reuse, R162, R61 ;  /* 0x000000a2753d7223 */ /* 0x040fe2000000003d */
[----:B------:R-:W-:Y:S01]  /*7a80*/  FFMA R62, R117, R163, R62 ;  /* 0x000000a3753e7223 */ /* 0x000fe2000000003e */
[C---:B------:R-:W-:Y:S01]  /*7a90*/  FMUL R63, R114.reuse, R63 ;  /* 0x0000003f723f7220 */ /* 0x040fe20000400000 */
[--C-:B------:R-:W-:Y:S02]  /*7aa0*/  HADD2.F32 R165, -RZ, R172.reuse.H0_H0 ;  /* 0x200000acffa57230 */ /* 0x100fe40000004100 */
[C---:B------:R-:W-:Y:S01]  /*7ab0*/  FMUL R48, R114.reuse, R48 ;  /* 0x0000003072307220 */ /* 0x040fe20000400000 */
[----:B------:R-:W-:Y:S01]  /*7ac0*/  HADD2.F32 R166, -RZ, R172.H1_H1 ;  /* 0x300000acffa67230 */ /* 0x000fe20000004100 */
[----:B--2---:R-:W-:Y:S01]  /*7ad0*/  F2FP.F16.F32.PACK_AB R224, R57, R56 ;  /* 0x0000003839e0723e */ /* 0x004fe200000000ff */
[----:B------:R-:W-:Y:S01]  /*7ae0*/  FFMA R63, R117, R164, R63 ;  /* 0x000000a4753f7223 */ /* 0x000fe2000000003f */
[----:B------:R-:W-:Y:S01]  /*7af0*/  F2FP.F16.F32.PACK_AB R225, R59, R58 ;  /* 0x0000003a3be1723e */ /* 0x000fe200000000ff */
[----:B------:R-:W-:Y:S01]  /*7b00*/  FFMA R48, R117, R165, R48 ;  /* 0x000000a575307223 */ /* 0x000fe20000000030 */
[----:B------:R-:W-:Y:S01]  /*7b10*/  F2FP.F16.F32.PACK_AB R226, R61, R60 ;  /* 0x0000003c3de2723e */ /* 0x000fe200000000ff */
[C---:B------:R-:W-:Y:S01]  /*7b20*/  FMUL R49, R114.reuse, R49 ;  /* 0x0000003172317220 */ /* 0x040fe20000400000 */
[----:B------:R-:W-:Y:S01]  /*7b30*/  F2FP.F16.F32.PACK_AB R227, R63, R62 ;  /* 0x0000003e3fe3723e */ /* 0x000fe200000000ff */
[C---:B------:R-:W-:Y:S01]  /*7b40*/  FMUL R50, R114.reuse, R50 ;  /* 0x0000003272327220 */ /* 0x040fe20000400000 */
[C---:B------:R-:W-:Y:S01]  /*7b50*/  FMUL R51, R114.reuse, R51 ;  /* 0x0000003372337220 */ /* 0x040fe20000400000 */
[C---:B------:R-:W-:Y:S01]  /*7b60*/  FFMA R49, R117.reuse, R166, R49 ;  /* 0x000000a675317223 */ /* 0x040fe20000000031 */
[C---:B------:R-:W-:Y:S01]  /*7b70*/  FMUL R52, R114.reuse, R52 ;  /* 0x0000003472347220 */ /* 0x040fe20000400000 */
[----:B------:R2:W-:Y:S01]  /*7b80*/  STSM.16.M88.4 [R205+0x2a00], R224 ;  /* 0x002a00e0cd007844 */ /* 0x0005e20000000200 */
[C---:B------:R-:W-:Y:S01]  /*7b90*/  FFMA R50, R117.reuse, R167, R50 ;  /* 0x000000a775327223 */ /* 0x040fe20000000032 */
[C---:B------:R-:W-:Y:S01]  /*7ba0*/  FFMA R51, R117.reuse, R168, R51 ;  /* 0x000000a875337223 */ /* 0x040fe20000000033 */
[C---:B------:R-:W-:Y:S01]  /*7bb0*/  FFMA R52, R117.reuse, R169, R52 ;  /* 0x000000a975347223 */ /* 0x040fe20000000034 */
[C---:B------:R-:W-:Y:S01]  /*7bc0*/  FMUL R53, R114.reuse, R53 ;  /* 0x0000003572357220 */ /* 0x040fe20000400000 */
[--C-:B------:R-:W-:Y:S02]  /*7bd0*/  HADD2.F32 R171, -RZ, R175.reuse.H0_H0 ;  /* 0x200000afffab7230 */ /* 0x100fe40000004100 */
[C---:B------:R-:W-:Y:S01]  /*7be0*/  FMUL R54, R114.reuse, R54 ;  /* 0x0000003672367220 */ /* 0x040fe20000400000 */
[----:B------:R-:W-:Y:S02]  /*7bf0*/  HADD2.F32 R172, -RZ, R175.H1_H1 ;  /* 0x300000afffac7230 */ /* 0x000fe40000004100 */
[C---:B------:R-:W-:Y:S01]  /*7c00*/  FFMA R53, R117.reuse, R170, R53 ;  /* 0x000000aa75357223 */ /* 0x040fe20000000035 */
[C---:B------:R-:W-:Y:S01]  /*7c10*/  FMUL R55, R114.reuse, R55 ;  /* 0x0000003772377220 */ /* 0x040fe20000400000 */
[----:B------:R-:W-:Y:S01]  /*7c20*/  FFMA R54, R117, R171, R54 ;  /* 0x000000ab75367223 */ /* 0x000fe20000000036 */
[C---:B------:R-:W-:Y:S01]  /*7c30*/  FMUL R40, R114.reuse, R40 ;  /* 0x0000002872287220 */ /* 0x040fe20000400000 */
[----:B-1----:R-:W-:Y:S01]  /*7c40*/  F2FP.F16.F32.PACK_AB R220, R49, R48 ;  /* 0x0000003031dc723e */ /* 0x002fe200000000ff */
[----:B------:R-:W-:Y:S01]  /*7c50*/  FFMA R55, R117, R172, R55 ;  /* 0x000000ac75377223 */ /* 0x000fe20000000037 */
[----:B------:R-:W-:Y:S01]  /*7c60*/  F2FP.F16.F32.PACK_AB R221, R51, R50 ;  /* 0x0000003233dd723e */ /* 0x000fe200000000ff */
[----:B------:R-:W-:Y:S01]  /*7c70*/  FFMA R40, R117, R173, R40 ;  /* 0x000000ad75287223 */ /* 0x000fe20000000028 */
[----:B------:R-:W-:Y:S01]  /*7c80*/  F2FP.F16.F32.PACK_AB R222, R53, R52 ;  /* 0x0000003435de723e */ /* 0x000fe200000000ff */
[C---:B------:R-:W-:Y:S01]  /*7c90*/  FMUL R41, R114.reuse, R41 ;  /* 0x0000002972297220 */ /* 0x040fe20000400000 */
[--C-:B------:R-:W-:Y:S01]  /*7ca0*/  HADD2.F32 R175, -RZ, R181.reuse.H0_H0 ;  /* 0x200000b5ffaf7230 */ /* 0x100fe20000004100 */
[----:B------:R-:W-:Y:S01]  /*7cb0*/  F2FP.F16.F32.PACK_AB R223, R55, R54 ;  /* 0x0000003637df723e */ /* 0x000fe200000000ff */
[C---:B------:R-:W-:Y:S01]  /*7cc0*/  FMUL R42, R114.reuse, R42 ;  /* 0x0000002a722a7220 */ /* 0x040fe20000400000 */
[----:B------:R-:W-:Y:S02]  /*7cd0*/  HADD2.F32 R176, -RZ, R181.H1_H1 ;  /* 0x300000b5ffb07230 */ /* 0x000fe40000004100 */
[C---:B------:R-:W-:Y:S01]  /*7ce0*/  FFMA R41, R117.reuse, R174, R41 ;  /* 0x000000ae75297223 */ /* 0x040fe20000000029 */
[C---:B------:R-:W-:Y:S01]  /*7cf0*/  FMUL R43, R114.reuse, R43 ;  /* 0x0000002b722b7220 */ /* 0x040fe20000400000 */
[--C-:B------:R-:W-:Y:S01]  /*7d00*/  HADD2.F32 R177, -RZ, R182.reuse.H0_H0 ;  /* 0x200000b6ffb17230 */ /* 0x100fe20000004100 */
[----:B------:R2:W-:Y:S01]  /*7d10*/  STSM.16.M88.4 [R205+0x3200], R220 ;  /* 0x003200dccd007844 */ /* 0x0005e20000000200 */
[----:B------:R-:W-:Y:S01]  /*7d20*/  FFMA R42, R117, R175, R42 ;  /* 0x000000af752a7223 */ /* 0x000fe2000000002a */
[----:B------:R-:W-:Y:S01]  /*7d30*/  F2FP.F16.F32.PACK_AB R40, R41, R40 ;  /* 0x000000282928723e */ /* 0x000fe200000000ff */
[----:B------:R-:W-:Y:S01]  /*7d40*/  FFMA R43, R117, R176, R43 ;  /* 0x000000b0752b7223 */ /* 0x000fe2000000002b */
[C---:B------:R-:W-:Y:S01]  /*7d50*/  FMUL R44, R114.reuse, R44 ;  /* 0x0000002c722c7220 */ /* 0x040fe20000400000 */
[----:B------:R-:W-:Y:S02]  /*7d60*/  HADD2.F32 R178, -RZ, R182.H1_H1 ;  /* 0x300000b6ffb27230 */ /* 0x000fe40000004100 */
[C---:B------:R-:W-:Y:S01]  /*7d70*/  FMUL R45, R114.reuse, R45 ;  /* 0x0000002d722d7220 */ /* 0x040fe20000400000 */
[C---:B------:R-:W-:Y:S01]  /*7d80*/  FMUL R46, R114.reuse, R46 ;  /* 0x0000002e722e7220 */ /* 0x040fe20000400000 */
[----:B------:R-:W-:Y:S01]  /*7d90*/  F2FP.F16.F32.PACK_AB R41, R43, R42 ;  /* 0x0000002a2b29723e */ /* 0x000fe200000000ff */
[C---:B------:R-:W-:Y:S01]  /*7da0*/  FFMA R44, R117.reuse, R177, R44 ;  /* 0x000000b1752c7223 */ /* 0x040fe2000000002c */
[C---:B------:R-:W-:Y:S01]  /*7db0*/  FFMA R45, R117.reuse, R178, R45 ;  /* 0x000000b2752d7223 */ /* 0x040fe2000000002d */
[----:B------:R-:W-:Y:S01]  /*7dc0*/  FFMA R46, R117, R179, R46 ;  /* 0x000000b3752e7223 */ /* 0x000fe2000000002e */
[C---:B------:R-:W-:Y:S01]  /*7dd0*/  FMUL R47, R114.reuse, R47 ;  /* 0x0000002f722f7220 */ /* 0x040fe20000400000 */
[--C-:B------:R-:W-:Y:S02]  /*7de0*/  HADD2.F32 R181, -RZ, R188.reuse.H0_H0 ;  /* 0x200000bcffb57230 */ /* 0x100fe40000004100 */
[C---:B------:R-:W-:Y:S01]  /*7df0*/  FMUL R32, R114.reuse, R32 ;  /* 0x0000002072207220 */ /* 0x040fe20000400000 */
[----:B------:R-:W-:Y:S01]  /*7e00*/  HADD2.F32 R182, -RZ, R188.H1_H1 ;  /* 0x300000bcffb67230 */ /* 0x000fe20000004100 */
[----:B------:R-:W-:Y:S01]  /*7e10*/  F2FP.F16.F32.PACK_AB R42, R45, R44 ;  /* 0x0000002c2d2a723e */ /* 0x000fe200000000ff */
[C---:B------:R-:W-:Y:S01]  /*7e20*/  FFMA R47, R117.reuse, R180, R47 ;  /* 0x000000b4752f7223 */ /* 0x040fe2000000002f */
[----:B------:R-:W-:Y:S01]  /*7e30*/  FFMA R32, R117, R181, R32 ;  /* 0x000000b575207223 */ /* 0x000fe20000000020 */
[C---:B------:R-:W-:Y:S01]  /*7e40*/  FMUL R33, R114.reuse, R33 ;  /* 0x0000002172217220 */ /* 0x040fe20000400000 */
[C---:B------:R-:W-:Y:S01]  /*7e50*/  FMUL R34, R114.reuse, R34 ;  /* 0x0000002272227220 */ /* 0x040fe20000400000 */
[C---:B------:R-:W-:Y:S01]  /*7e60*/  FMUL R35, R114.reuse, R35 ;  /* 0x0000002372237220 */ /* 0x040fe20000400000 */
[----:B------:R-:W-:Y:S01]  /*7e70*/  F2FP.F16.F32.PACK_AB R43, R47, R46 ;  /* 0x0000002e2f2b723e */ /* 0x000fe200000000ff */
[C---:B------:R-:W-:Y:S01]  /*7e80*/  FFMA R33, R117.reuse, R182, R33 ;  /* 0x000000b675217223 */ /* 0x040fe20000000021 */
[C---:B------:R-:W-:Y:S01]  /*7e90*/  FFMA R34, R117.reuse, R183, R34 ;  /* 0x000000b775227223 */ /* 0x040fe20000000022 */
[----:B------:R-:W-:Y:S01]  /*7ea0*/  FFMA R35, R117, R184, R35 ;  /* 0x000000b875237223 */ /* 0x000fe20000000023 */
[C---:B------:R-:W-:Y:S01]  /*7eb0*/  FMUL R36, R114.reuse, R36 ;  /* 0x0000002472247220 */ /* 0x040fe20000400000 */
[----:B------:R2:W-:Y:S01]  /*7ec0*/  STSM.16.M88.4 [R205+0x3a00], R40 ;  /* 0x003a0028cd007844 */ /* 0x0005e20000000200 */
[----:B------:R-:W-:Y:S01]  /*7ed0*/  F2FP.F16.F32.PACK_AB R32, R33, R32 ;  /* 0x000000202120723e */ /* 0x000fe200000000ff */
[C---:B------:R-:W-:Y:S01]  /*7ee0*/  FMUL R37, R114.reuse, R37 ;  /* 0x0000002572257220 */ /* 0x040fe20000400000 */
[--C-:B------:R-:W-:Y:S01]  /*7ef0*/  HADD2.F32 R187, -RZ, R191.reuse.H0_H0 ;  /* 0x200000bfffbb7230 */ /* 0x100fe20000004100 */
[----:B------:R-:W-:Y:S01]  /*7f00*/  F2FP.F16.F32.PACK_AB R33, R35, R34 ;  /* 0x000000222321723e */ /* 0x000fe200000000ff */
[C---:B------:R-:W-:Y:S01]  /*7f10*/  FFMA R36, R117.reuse, R185, R36 ;  /* 0x000000b975247223 */ /* 0x040fe20000000024 */
        /* <DEDUP_REMOVED lines=17> */
[--C-:B------:R-:W-:Y:S01]  /*8030*/  HADD2.F32 R193, -RZ, R198.reuse.H0_H0 ;  /* 0x200000c6ffc17230 */ /* 0x100fe20000004100 */
[----:B------:R2:W-:Y:S01]  /*8040*/  STSM.16.M88.4 [R205+0x4200], R32 ;  /* 0x00420020cd007844 */ /* 0x0005e20000000200 */
        /* <DEDUP_REMOVED lines=9> */
[C---:B------:R-:W-:Y:S01]  /*80e0*/  FMUL R31, R114.reuse, R31 ;  /* 0x0000001f721f7220 */ /* 0x040fe20000400000 */
[--C-:B------:R-:W-:Y:S02]  /*80f0*/  HADD2.F32 R197, -RZ, R204.reuse.H0_H0 ;  /* 0x200000ccffc57230 */ /* 0x100fe40000004100 */
[C---:B------:R-:W-:Y:S01]  /*8100*/  FMUL R4, R114.reuse, R4 ;  /* 0x0000000472047220 */ /* 0x040fe20000400000 */
[----:B------:R-:W-:Y:S02]  /*8110*/  HADD2.F32 R198, -RZ, R204.H1_H1 ;  /* 0x300000ccffc67230 */ /* 0x000fe40000004100 */
[C---:B------:R-:W-:Y:S01]  /*8120*/  FMUL R5, R114.reuse, R5 ;  /* 0x0000000572057220 */ /* 0x040fe20000400000 */
[C---:B------:R-:W-:Y:S01]  /*8130*/  FFMA R30, R117.reuse, R195, R30 ;  /* 0x000000c3751e7223 */ /* 0x040fe2000000001e */
[C---:B------:R-:W-:Y:S01]  /*8140*/  FMUL R6, R114.reuse, R6 ;  /* 0x0000000672067220 */ /* 0x040fe20000400000 */
[C---:B------:R-:W-:Y:S01]  /*8150*/  FFMA R31, R117.reuse, R196, R31 ;  /* 0x000000c4751f7223 */ /* 0x040fe2000000001f */
[--C-:B------:R-:W-:Y:S02]  /*8160*/  HADD2.F32 R201, -RZ, R206.reuse.H0_H0 ;  /* 0x200000ceffc97230 */ /* 0x100fe40000004100 */
[C---:B------:R-:W-:Y:S01]  /*8170*/  FMUL R7, R114.reuse, R7 ;  /* 0x0000000772077220 */ /* 0x040fe20000400000 */
[C---:B------:R-:W-:Y:S01]  /*8180*/  FFMA R4, R117.reuse, R197, R4 ;  /* 0x000000c575047223 */ /* 0x040fe20000000004 */
[----:B------:R-:W-:Y:S02]  /*8190*/  HADD2.F32 R202, -RZ, R206.H1_H1 ;  /* 0x300000ceffca7230 */ /* 0x000fe40000004100 */
        /* <DEDUP_REMOVED lines=8> */
[----:B------:R-:W-:Y:S01]  /*8220*/  FMUL R11, R114, R11 ;  /* 0x0000000b720b7220 */ /* 0x000fe20000400000 */
[C---:B------:R-:W-:Y:S01]  /*8230*/  FFMA R8, R117.reuse, R201, R8 ;  /* 0x000000c975087223 */ /* 0x040fe20000000008 */
[C---:B------:R-:W-:Y:S01]  /*8240*/  FFMA R9, R117.reuse, R202, R9 ;  /* 0x000000ca75097223 */ /* 0x040fe20000000009 */
[C---:B------:R-:W-:Y:S01]  /*8250*/  FFMA R10, R117.reuse, R203, R10 ;  /* 0x000000cb750a7223 */ /* 0x040fe2000000000a */
[----:B------:R-:W-:Y:S01]  /*8260*/  FFMA R11, R117, R204, R11 ;  /* 0x000000cc750b7223 */ /* 0x000fe2000000000b */
[----:B------:R-:W-:Y:S01]  /*8270*/  F2FP.F16.F32.PACK_AB R26, R29, R28 ;  /* 0x0000001c1d1a723e */ /* 0x000fe200000000ff */
[----:B------:R-:W-:Y:S01]  /*8280*/  UIADD3 UR59, UPT, UPT, UR56, 0x1, URZ ;  /* 0x00000001383b7890 */ /* 0x000fe2000fffe0ff */
[----:B------:R-:W-:Y:S01]  /*8290*/  F2FP.F16.F32.PACK_AB R27, R31, R30 ;  /* 0x0000001e1f1b723e */ /* 0x000fe200000000ff */
[----:B------:R-:W-:Y:S01]  /*82a0*/  BSSY.RECONVERGENT B0, `(.L_x_104) ;  /* 0x000004c000007945 */ /* 0x000fe20003800200 */
[----:B------:R-:W-:Y:S02]  /*82b0*/  F2FP.F16.F32.PACK_AB R4, R5, R4 ;  /* 0x000000040504723e */ /* 0x000fe400000000ff */
[----:B------:R-:W-:Y:S01]  /*82c0*/  F2FP.F16.F32.PACK_AB R5, R7, R6 ;  /* 0x000000060705723e */ /* 0x000fe200000000ff */
[----:B------:R2:W-:Y:S01]  /*82d0*/  STSM.16.M88.4 [R205+0x4a00], R24 ;  /* 0x004a0018cd007844 */ /* 0x0005e20000000200 */
[----:B------:R-:W-:Y:S02]  /*82e0*/  F2FP.F16.F32.PACK_AB R6, R9, R8 ;  /* 0x000000080906723e */ /* 0x000fe400000000ff */
[----:B------:R-:W-:Y:S05]  /*82f0*/  F2FP.F16.F32.PACK_AB R7, R11, R10 ;  /* 0x0000000a0b07723e */ /* 0x000fea00000000ff */
[----:B------:R2:W-:Y:S01]  /*8300*/  STSM.16.M88.4 [R205+0x5200], R4 ;  /* 0x00520004cd007844 */ /* 0x0005e20000000200 */
[----:B------:R-:W-:Y:S01]  /*8310*/  @!PT LDS RZ, [RZ] ;  /* 0x00000000fffff984 */ /* 0x000fe20000000800 */
[----:B------:R-:W-:Y:S01]  /*8320*/  @!PT LDS RZ, [RZ] ;  /* 0x00000000fffff984 */ /* 0x000fe20000000800 */
[----:B------:R-:W-:Y:S01]  /*8330*/  @!PT LDS RZ, [RZ] ;  /* 0x00000000fffff984 */ /* 0x000fe20000000800 */
[----:B------:R-:W-:Y:S01]  /*8340*/  @!PT LDS RZ, [RZ] ;  /* 0x00000000fffff984 */ /* 0x000fe20000000800 */
[----:B------:R1:W-:Y:S07]  /*8350*/  MEMBAR.ALL.CTA ;  /* 0x0000000000007992 */ /* 0x0003ee0000008000 */
[----:B-1----:R-:W1:Y:S02]  /*8360*/  FENCE.VIEW.ASYNC.S ;  /* 0x00000000000073c6 */ /* 0x002e640000000000 */
[----:B-1----:R-:W-:Y:S06]  /*8370*/  BAR.SYNC.DEFER_BLOCKING 0x1, 0x80 ;  /* 0x0042000000007b1d */ /* 0x002fec0000010000 */
[----:B------:R-:W-:Y:S05]  /*8380*/  @P0 BRA `(.L_x_105) ;  /* 0x0000000000f40947 */ /* 0x000fea0003800000 */
[----:B------:R-:W-:Y:S01]  /*8390*/  R2UR UR21, R219 ;  /* 0x00000000db1572ca */ /* 0x000fe200000e0000 */
[----:B------:R-:W-:Y:S01]  /*83a0*/  UIADD3 UR62, UP0, UPT, UR60, 0x680, URZ ;  /* 0x000006803c3e7890 */ /* 0x000fe2000ff1e0ff */
[----:B------:R-:W-:Y:S01]  /*83b0*/  R2UR UR22, R229 ;  /* 0x00000000e51672ca */ /* 0x000fe200000e0000 */
[----:B------:R-:W-:Y:S02]  /*83c0*/  UIMAD UR52, UR56, 0x5800, UR44 ;  /* 0x00005800383478a4 */ /* 0x000fe4000f8e022c */
[----:B------:R-:W-:Y:S02]  /*83d0*/  UIADD3.X UR63, UPT, UPT, URZ, UR61, URZ, UP0, !UPT ;  /* 0x0000003dff3f7290 */ /* 0x000fe400087fe4ff */
[----:B------:R-:W-:Y:S01]  /*83e0*/  UIADD3 UR20, UPT, UPT, UR52, 0x200, URZ ;  /* 0x0000020034147890 */ /* 0x000fe2000fffe0ff */
[----:B------:R-:W-:Y:S01]  /*83f0*/  UMOV UR23, UR36 ;  /* 0x0000002400177c82 */ /* 0x000fe20008000000 */
[----:B------:R-:W-:Y:S01]  /*8400*/  UIADD3 UR16, UPT, UPT, UR52, 0xa00, URZ ;  /* 0x00000a0034107890 */ /* 0x000fe2000fffe0ff */
[----:B------:R-:W-:Y:S03]  /*8410*/  UMOV UR19, UR36 ;  /* 0x0000002400137c82 */ /* 0x000fe60008000000 */
[----:B------:R-:W-:Y:S02]  /*8420*/  UIMAD UR21, UR21, 0xb0, URZ ;  /* 0x000000b0151578a4 */ /* 0x000fe4000f8e02ff */
[----:B------:R-:W-:Y:S02]  /*8430*/  USHF.L.U32 UR22, UR22, 0x6, URZ ;  /* 0x0000000616167899 */ /* 0x000fe400080006ff */
[----:B------:R-:W-:Y:S02]  /*8440*/  UIADD3 UR17, UPT, UPT, UR21, 0x10, URZ ;  /* 0x0000001015117890 */ /* 0x000fe4000fffe0ff */
[----:B------:R-:W-:Y:S02]  /*8450*/  UIADD3 UR12, UPT, UPT, UR52, 0x1200, URZ ;  /* 0x00001200340c7890 */ /* 0x000fe4000fffe0ff */
[----:B------:R-:W-:Y:S01]  /*8460*/  UIADD3 UR13, UPT, UPT, UR21, 0x20, URZ ;  /* 0x00000020150d7890 */ /* 0x000fe2000fffe0ff */
[----:B------:R-:W-:Y:S02]  /*8470*/  UMOV UR18, UR22 ;  /* 0x0000001600127c82 */ /* 0x000fe40008000000 */
[----:B------:R1:W-:Y:S01]  /*8480*/  UTMASTG.3D [UR20], [UR62] ;  /* 0x000000143e0073b5 */ /* 0x0003e20008010000 */
[----:B------:R-:W-:Y:S01]  /*8490*/  UMOV UR15, UR36 ;  /* 0x00000024000f7c82 */ /* 0x000fe20008000000 */
[----:B------:R-:W-:Y:S01]  /*84a0*/  UMOV UR14, UR22 ;  /* 0x00000016000e7c82 */ /* 0x000fe20008000000 */
[----:B------:R-:W-:Y:S02]  /*84b0*/  UIADD3 UR8, UPT, UPT, UR52, 0x1a00, URZ ;  /* 0x00001a0034087890 */ /* 0x000fe4000fffe0ff */
[----:B------:R-:W-:Y:S01]  /*84c0*/  UIADD3 UR9, UPT, UPT, UR21, 0x30, URZ ;  /* 0x0000003015097890 */ /* 0x000fe2000fffe0ff */
[----:B------:R-:W-:Y:S01]  /*84d0*/  UMOV UR11, UR36 ;  /* 0x00000024000b7c82 */ /* 0x000fe20008000000 */
[----:B------:R1:W-:Y:S01]  /*84e0*/  UTMASTG.3D [UR16], [UR62] ;  /* 0x000000103e0073b5 */ /* 0x0003e20008010000 */
[----:B------:R-:W-:Y:S01]  /*84f0*/  UMOV UR10, UR22 ;  /* 0x00000016000a7c82 */ /* 0x000fe20008000000 */
[----:B------:R-:W-:Y:S02]  /*8500*/  UIADD3 UR4, UPT, UPT, UR52, 0x2200, URZ ;  /* 0x0000220034047890 */ /* 0x000fe4000fffe0ff */
[----:B------:R-:W-:Y:S01]  /*8510*/  UIADD3 UR5, UPT, UPT, UR21, 0x40, URZ ;  /* 0x0000004015057890 */ /* 0x000fe2000fffe0ff */
[----:B------:R-:W-:Y:S01]  /*8520*/  UMOV UR7, UR36 ;  /* 0x0000002400077c82 */ /* 0x000fe20008000000 */
[----:B------:R-:W-:Y:S01]  /*8530*/  UMOV UR6, UR22 ;  /* 0x0000001600067c82 */ /* 0x000fe20008000000 */
[----:B------:R1:W-:Y:S01]  /*8540*/  UTMASTG.3D [UR12], [UR62] ;  /* 0x0000000c3e0073b5 */ /* 0x0003e20008010000 */
[----:B------:R-:W-:Y:S02]  /*8550*/  UIADD3 UR24, UPT, UPT, UR52, 0x2a00, URZ ;  /* 0x00002a0034187890 */ /* 0x000fe4000fffe0ff */
[----:B------:R-:W-:Y:S01]  /*8560*/  UIADD3 UR25, UPT, UPT, UR21, 0x50, URZ ;  /* 0x0000005015197890 */ /* 0x000fe2000fffe0ff */
[----:B------:R-:W-:Y:S01]  /*8570*/  UMOV UR27, UR36 ;  /* 0x00000024001b7c82 */ /* 0x000fe20008000000 */
[----:B------:R-:W-:Y:S01]  /*8580*/  UMOV UR26, UR22 ;  /* 0x00000016001a7c82 */ /* 0x000fe20008000000 */
[----:B------:R-:W-:Y:S01]  /*8590*/  UIADD3 UR28, UPT, UPT, UR52, 0x3200, URZ ;  /* 0x00003200341c7890 */ /* 0x000fe2000fffe0ff */
[----:B------:R1:W-:Y:S01]  /*85a0*/  UTMASTG.3D [UR8], [UR62] ;  /* 0x000000083e0073b5 */ /* 0x0003e20008010000 */
[----:B------:R-:W-:Y:S01]  /*85b0*/  UIADD3 UR29, UPT, UPT, UR21, 0x60, URZ ;  /* 0x00000060151d7890 */ /* 0x000fe2000fffe0ff */
[----:B------:R-:W-:Y:S01]  /*85c0*/  UMOV UR31, UR36 ;  /* 0x00000024001f7c82 */ /* 0x000fe20008000000 */
[----:B------:R-:W-:Y:S01]  /*85d0*/  UMOV UR30, UR22 ;  /* 0x00000016001e7c82 */ /* 0x000fe20008000000 */
[----:B------:R-:W-:Y:S02]  /*85e0*/  UIADD3 UR32, UPT, UPT, UR52, 0x3a00, URZ ;  /* 0x00003a0034207890 */ /* 0x000fe4000fffe0ff */
[----:B------:R-:W-:Y:S01]  /*85f0*/  UIADD3 UR33, UPT, UPT, UR21, 0x70, URZ ;  /* 0x0000007015217890 */ /* 0x000fe2000fffe0ff */
        /* <DEDUP_REMOVED lines=17> */
[----:B------:R1:W-:Y:S01]  /*8710*/  UTMASTG.3D [UR32], [UR62] ;  /* 0x000000203e0073b5 */ /* 0x0003e20008010000 */
[----:B------:R1:W-:Y:S01]  /*8720*/  UTMASTG.3D [UR40], [UR62] ;  /* 0x000000283e0073b5 */ /* 0x0003e20008010000 */
[----:B------:R1:W-:Y:S04]  /*8730*/  UTMASTG.3D [UR48], [UR62] ;  /* 0x000000303e0073b5 */ /* 0x0003e80008010000 */
[----:B------:R1:W-:Y:S02]  /*8740*/  UTMASTG.3D [UR52], [UR62] ;  /* 0x000000343e0073b5 */ /* 0x0003e40008010000 */
[----:B-1----:R0:W-:Y:S02]  /*8750*/  UTMACMDFLUSH ;  /* 0x00000000000079b7 */ /* 0x0021e40000000000 */
.L_x_105:
[----:B------:R-:W-:Y:S05]  /*8760*/  BSYNC.RECONVERGENT B0 ;  /* 0x0000000000007941 */ /* 0x000fea0003800200 */
.L_x_104:
[----:B------:R-:W-:Y:S04]  /*8770*/  BSSY.RECONVERGENT B0, `(.L_x_106) ;  /* 0x0000003000007945 */ /* 0x000fe80003800200 */
[----:B------:R-:W-:Y:S05]  /*8780*/  @P0 BRA `(.L_x_107) ;  /* 0x0000000000040947 */ /* 0x000fea0003800000 */
[----:B------:R-:W-:Y:S04]  /*8790*/  DEPBAR.LE SB0, 0x0 ;  /* 0x000080000000791a */ /* 0x000fe80000000000 */
.L_x_107:
[----:B------:R-:W-:Y:S05]  /*87a0*/  BSYNC.RECONVERGENT B0 ;  /* 0x0000000000007941 */ /* 0x000fea0003800200 */
.L_x_106:
[----:B------:R-:W-:Y:S01]  /*87b0*/  BAR.SYNC.DEFER_BLOCKING 0x1, 0x80 ;  /* 0x0042000000007b1d */ /* 0x000fe20000010000 */
[----:B------:R-:W-:Y:S01]  /*87c0*/  UIADD3 UR45, UPT, UPT, UR45, 0x1, URZ ;  /* 0x000000012d2d7890 */ /* 0x000fe2000fffe0ff */
[----:B------:R-:W-:Y:S03]  /*87d0*/  IADD3 R112, PT, PT, R112, 0x1, RZ ;  /* 0x0000000170707810 */ /* 0x000fe60007ffe0ff */
[----:B------:R-:W-:Y:S09]  /*87e0*/  UISETP.NE.AND UP0, UPT, UR45, URZ, UPT ;  /* 0x000000ff2d00728c */ /* 0x000ff2000bf05270 */
[----:B------:R-:W-:Y:S05]  /*87f0*/  BRA.U !UP0, `(.L_x_108) ;  /* 0x0000000108287547 */ /* 0x000fea000b800000 */
[----:B------:R-:W-:Y:S01]  /*8800*/  ISETP.NE.AND P0, PT, R244, RZ, PT ;  /* 0x000000fff400720c */ /* 0x000fe20003f05270 */
[----:B------:R-:W-:Y:S11]  /*8810*/  IMAD.U32 R0, RZ, RZ, UR37 ;  /* 0x00000025ff007e24 */ /* 0x000ff6000f8e00ff */
[----:B------:R-:W-:Y:S01]  /*8820*/  @!UPT UIADD3 URZ, UPT, UPT, URZ, URZ, URZ ;  /* 0x000000fffffff290 */ /* 0x000fe2000fffe0ff */
[C---:B------:R-:W-:Y:S01]  /*8830*/  @P0 LEA R3, R237.reuse, UR44, 0x3 ;  /* 0x0000002ced030c11 */ /* 0x040fe2000f8e18ff */
[----:B------:R-:W-:Y:S04]  /*8840*/  VIADD R237, R237, 0x1 ;  /* 0x00000001eded7836 */ /* 0x000fe80000000000 */
[----:B------:R-:W-:Y:S05]  /*8850*/  @P0 VIADD R3, R3, 0x70 ;  /* 0x0000007003030836 */ /* 0x000fea0000000000 */
[----:B------:R-:W-:Y:S04]  /*8860*/  @P0 PRMT R0, R0, 0x654, R3 ;  /* 0x0000065400000816 */ /* 0x000fe80000000003 */
[----:B------:R1:W-:Y:S01]  /*8870*/  @P0 SYNCS.ARRIVE.TRANS64.RED.A1T0 RZ, [R0+URZ], RZ ;  /* 0x000000ff00ff09a7 */ /* 0x0003e200081004ff */
[C---:B------:R-:W-:Y:S04]  /*8880*/  ISETP.NE.AND P0, PT, R237.reuse, 0x2, PT ;  /* 0x00000002ed00780c */ /* 0x040fe80003f05270 */
[----:B------:R-:W-:Y:S09]  /*8890*/  SEL R237, R237, RZ, P0 ;  /* 0x000000ffeded7207 */ /* 0x000ff20000000000 */
.L_x_108:
[----:B------:R-:W-:Y:S01]  /*88a0*/  ISETP.NE.AND P2, PT, R242, RZ, PT ;  /* 0x000000fff200720c */ /* 0x000fe20003f45270 */
[----:B------:R-:W-:Y:S01]  /*88b0*/  UISETP.NE.AND UP0, UPT, UR59, 0x2, UPT ;  /* 0x000000023b00788c */ /* 0x000fe2000bf05270 */
[----:B------:R-:W-:Y:S01]  /*88c0*/  ISETP.NE.AND P0, PT, R243, 0x2, PT ;  /* 0x00000002f300780c */ /* 0x000fe20003f05270 */
[----:B------:R-:W-:Y:S01]  /*88d0*/  IMAD.IADD R219, R111, 0x1, R218 ;  /* 0x000000016fdb7824 */ /* 0x000fe200078e02da */
[----:B------:R-:W-:Y:S01]  /*88e0*/  ISETP.NE.AND P1, PT, R112, 0x4, PT ;  /* 0x000000047000780c */ /* 0x000fe20003f25270 */
[----:B------:R-:W-:Y:S01]  /*88f0*/  USEL UR4, URZ, 0x1, UP0 ;  /* 0x00000001ff047887 */ /* 0x000fe20008000000 */
[----:B------:R-:W-:Y:S01]  /*8900*/  SEL R3, RZ, 0x1, P0 ;  /* 0x00000001ff037807 */ /* 0x000fe20000000000 */
[----:B------:R-:W-:Y:S01]  /*8910*/  USEL UR56, UR59, URZ, UP0 ;  /* 0x000000ff3b387287 */ /* 0x000fe20008000000 */
[----:B-1----:R-:W-:Y:S01]  /*8920*/  SEL R0, RZ, 0x1, P1 ;  /* 0x00000001ff007807 */ /* 0x002fe20000800000 */
[----:B------:R-:W-:Y:S01]  /*8930*/  IMAD.IADD R229, R113, 0x1, R228 ;  /* 0x0000000171e57824 */ /* 0x000fe200078e02e4 */
[----:B------:R-:W-:Y:S02]  /*8940*/  LOP3.LUT R238, R238, R3, RZ, 0x3c, !PT ;  /* 0x00000003eeee7212 */ /* 0x000fe400078e3cff */
[----:B------:R-:W-:Y:S02]  /*8950*/  LOP3.LUT R240, R240, UR4, RZ, 0x3c, !PT ;  /* 0x00000004f0f07c12 */ /* 0x000fe4000f8e3cff */
[----:B------:R-:W-:Y:S02]  /*8960*/  @P2 R2UR UR36, R236 ;  /* 0x00000000ec2422ca */ /* 0x000fe400000e0000 */
[----:B------:R-:W-:Y:S02]  /*8970*/  LOP3.LUT R239, R239, R0, RZ, 0x3c, !PT ;  /* 0x00000000efef7212 */ /* 0x000fe400078e3cff */
[----:B------:R-:W-:Y:S02]  /*8980*/  SEL R243, R243, RZ, P0 ;  /* 0x000000fff3f37207 */ /* 0x000fe40000000000 */
[----:B------:R-:W-:Y:S01]  /*8990*/  SEL R112, R112, RZ, P1 ;  /* 0x000000ff70707207 */ /* 0x000fe20000800000 */
[----:B------:R-:W-:Y:S08]  /*89a0*/  @P2 BRA `(.L_x_109) ;  /* 0xffffffc4004c2947 */ /* 0x000ff0000383ffff */
[----:B------:R-:W-:-:S09]  /*89b0*/  UISETP.NE.AND UP0, UPT, UR58, URZ, UPT ;  /* 0x000000ff3a00728c */ /* 0x000fd2000bf05270 */
[----:B------:R-:W-:Y:S05]  /*89c0*/  BRA.U !UP0, `(.L_x_110) ;  /* 0x0000000108487547 */ /* 0x000fea000b800000 */
[----:B------:R-:W1:Y:S02]  /*89d0*/  LDCU.64 UR4, c[0x0][0x890] ;  /* 0x00011200ff0477ac */ /* 0x000e640008000a00 */
[----:B-1----:R-:W-:-:S04]  /*89e0*/  UISETP.NE.U32.AND UP0, UPT, UR4, URZ, UPT ;  /* 0x000000ff0400728c */ /* 0x002fc8000bf05070 */
[----:B------:R-:W-:-:S09]  /*89f0*/  UISETP.NE.AND.EX UP0, UPT, UR5, URZ, UPT, UP0 ;  /* 0x000000ff0500728c */ /* 0x000fd2000bf05300 */
[----:B------:R-:W-:Y:S05]  /*8a00*/  BRA.U UP0, `(.L_x_111) ;  /* 0x00000001000c7547 */ /* 0x000fea000b800000 */
[----:B------:R-:W-:-:S13]  /*8a10*/  FSETP.NEU.AND P0, PT, R117, RZ, PT ;  /* 0x000000ff7500720b */ /* 0x000fda0003f0d000 */
[----:B------:R-:W-:Y:S05]  /*8a20*/  @!P0 EXIT ;  /* 0x000000000000894d */ /* 0x000fea0003800000 */
[----:B------:R-:W-:Y:S05]  /*8a30*/  BRA `(.L_x_110) ;  /* 0x00000000002c7947 */ /* 0x000fea0003800000 */
.L_x_111:
[----:B------:R-:W-:Y:S01]  /*8a40*/  LOP3.LUT P0, RZ, R230, 0xff, RZ, 0xc0, !PT ;  /* 0x000000ffe6ff7812 */ /* 0x000fe2000780c0ff */
[----:B------:R-:W-:-:S12]  /*8a50*/  BSSY.RECONVERGENT B0, `(.L_x_110) ;  /* 0x0000009000007945 */ /* 0x000fd80003800200 */
[----:B------:R-:W-:Y:S05]  /*8a60*/  @P0 BRA `(.L_x_112) ;  /* 0x0000000000140947 */ /* 0x000fea0003800000 */
[----:B------:R-:W1:Y:S02]  /*8a70*/  LDCU.64 UR4, c[0x0][0x888] ;  /* 0x00011100ff0477ac */ /* 0x000e640008000a00 */
[----:B-1----:R-:W-:-:S04]  /*8a80*/  ISETP.NE.U32.AND P0, PT, RZ, UR4, PT ;  /* 0x00000004ff007c0c */ /* 0x002fc8000bf05070 */
[----:B------:R-:W-:-:S13]  /*8a90*/  ISETP.NE.AND.EX P0, PT, RZ, UR5, PT, P0 ;  /* 0x00000005ff007c0c */ /* 0x000fda000bf05300 */
[----:B------:R-:W-:Y:S05]  /*8aa0*/  @!P0 EXIT ;  /* 0x000000000000894d */ /* 0x000fea0003800000 */
[----:B------:R-:W-:Y:S05]  /*8ab0*/  BRA `(.L_x_113) ;  /* 0x0000000000087947 */ /* 0x000fea0003800000 */
.L_x_112:
[----:B------:R-:W-:-:S13]  /*8ac0*/  FSETP.NEU.AND P0, PT, R117, RZ, PT ;  /* 0x000000ff7500720b */ /* 0x000fda0003f0d000 */
[----:B------:R-:W-:Y:S05]  /*8ad0*/  @!P0 EXIT ;  /* 0x000000000000894d */ /* 0x000fea0003800000 */
.L_x_113:
[----:B------:R-:W-:Y:S05]  /*8ae0*/  BSYNC.RECONVERGENT B0 ;  /* 0x0000000000007941 */ /* 0x000fea0003800200 */
.L_x_110:
[----:B------:R-:W-:-:S04]  /*8af0*/  DEPBAR.LE SB0, 0x0 ;  /* 0x000080000000791a */ /* 0x000fc80000000000 */
[----:B------:R-:W-:Y:S05]  /*8b00*/  EXIT ;  /* 0x000000000000794d */ /* 0x000fea0003800000 */
.L_x_19:
[----:B--2---:R2:W1:Y:S02]  /*8b10*/  SYNCS.PHASECHK.TRANS64.TRYWAIT P0, [R3+URZ+0x100], R2 ;  /* 0x00010002030075a7 */ /* 0x00446400080011ff */
[----:B-1----:R-:W-:Y:S05]  /*8b20*/  @!P0 NANOSLEEP.SYNCS 0x989680 ;  /* 0x009896800000895d */ /* 0x002fea0003900000 */
[----:B------:R-:W1:Y:S02]  /*8b30*/  @!P0 SYNCS.PHASECHK.TRANS64 P0, [R3+URZ+0x100], R2 ;  /* 0x00010002030085a7 */ /* 0x000e6400080010ff */
[----:B-1----:R-:W-:Y:S05]  /*8b40*/  @!P0 BRA `(.L_x_19) ;  /* 0xfffffffc00f08947 */ /* 0x002fea000383ffff */
[----:B------:R-:W-:Y:S05]  /*8b50*/  BRA `(.L_x_114) ;  /* 0xffffff8800a47947 */ /* 0x000fea000383ffff */
.L_x_22:
[----:B-1----:R-:W-:Y:S07]  /*8b60*/  MOV R2, UR33 ;  /* 0x0000002100027c02 */ /* 0x002fee0008000f00 */
.L_x_115:
[----:B-1----:R1:W2:Y:S02]  /*8b70*/  SYNCS.PHASECHK.TRANS64.TRYWAIT P0, [R2+URZ+0x30], R5 ;  /* 0x00003005020075a7 */ /* 0x0022a400080011ff */
[----:B--2---:R-:W-:Y:S05]  /*8b80*/  @!P0 NANOSLEEP.SYNCS 0x989680 ;  /* 0x009896800000895d */ /* 0x004fea0003900000 */
[----:B------:R-:W2:Y:S02]  /*8b90*/  @!P0 SYNCS.PHASECHK.TRANS64 P0, [R2+URZ+0x30], R5 ;  /* 0x00003005020085a7 */ /* 0x000ea400080010ff */
[----:B--2---:R-:W-:Y:S05]  /*8ba0*/  @!P0 BRA `(.L_x_115) ;  /* 0xfffffffc00f08947 */ /* 0x004fea000383ffff */
[----:B------:R-:W-:Y:S05]  /*8bb0*/  BRA `(.L_x_21) ;  /* 0xffffff8800f47947 */ /* 0x000fea000383ffff */
.L_x_28:
[----:B-1----:R-:W-:Y:S07]  /*8bc0*/  MOV R2, UR17 ;  /* 0x0000001100027c02 */ /* 0x002fee0008000f00 */
.L_x_116:
[----:B-1----:R1:W2:Y:S02]  /*8bd0*/  SYNCS.PHASECHK.TRANS64.TRYWAIT P0, [R2+URZ+0x30], R5 ;  /* 0x00003005020075a7 */ /* 0x0022a400080011ff */
[----:B--2---:R-:W-:Y:S05]  /*8be0*/  @!P0 NANOSLEEP.SYNCS 0x989680 ;  /* 0x009896800000895d */ /* 0x004fea0003900000 */
[----:B------:R-:W2:Y:S02]  /*8bf0*/  @!P0 SYNCS.PHASECHK.TRANS64 P0, [R2+URZ+0x30], R5 ;  /* 0x00003005020085a7 */ /* 0x000ea400080010ff */
[----:B--2---:R-:W-:Y:S05]  /*8c00*/  @!P0 BRA `(.L_x_116) ;  /* 0xfffffffc00f08947 */ /* 0x004fea000383ffff */
[----:B------:R-:W-:Y:S05]  /*8c10*/  BRA `(.L_x_27) ;  /* 0xffffff8c009c7947 */ /* 0x000fea000383ffff */
.L_x_32:
[----:B-1----:R1:W2:Y:S02]  /*8c20*/  SYNCS.PHASECHK.TRANS64.TRYWAIT P0, [R2+URZ+0x90], R3 ;  /* 0x00009003020075a7 */ /* 0x0022a400080011ff */
[----:B--2---:R-:W-:Y:S05]  /*8c30*/  @!P0 NANOSLEEP.SYNCS 0x989680 ;  /* 0x009896800000895d */ /* 0x004fea0003900000 */
[----:B------:R-:W2:Y:S02]  /*8c40*/  @!P0 SYNCS.PHASECHK.TRANS64 P0, [R2+URZ+0x90], R3 ;  /* 0x00009003020085a7 */ /* 0x000ea400080010ff */
[----:B--2---:R-:W-:Y:S05]  /*8c50*/  @!P0 BRA `(.L_x_32) ;  /* 0xfffffffc00f08947 */ /* 0x004fea000383ffff */
[----:B------:R-:W-:Y:S05]  /*8c60*/  BRA `(.L_x_117) ;  /* 0xffffff90002c7947 */ /* 0x000fea000383ffff */
.L_x_36:
[----:B----4-:R-:W-:-:S07]  /*8c70*/  MOV R0, UR5 ;  /* 0x0000000500007c02 */ /* 0x010fce0008000f00 */
.L_x_118:
[----:B-1----:R1:W2:Y:S02]  /*8c80*/  SYNCS.PHASECHK.TRANS64.TRYWAIT P0, [R0+URZ], R3 ;  /* 0x00000003000075a7 */ /* 0x0022a400080011ff */
[----:B--2---:R-:W-:Y:S05]  /*8c90*/  @!P0 NANOSLEEP.SYNCS 0x989680 ;  /* 0x009896800000895d */ /* 0x004fea0003900000 */
[----:B------:R-:W2:Y:S02]  /*8ca0*/  @!P0 SYNCS.PHASECHK.TRANS64 P0, [R0+URZ], R3 ;  /* 0x00000003000085a7 */ /* 0x000ea400080010ff */
[----:B--2---:R-:W-:Y:S05]  /*8cb0*/  @!P0 BRA `(.L_x_118) ;  /* 0xfffffffc00f08947 */ /* 0x004fea000383ffff */
[----:B------:R-:W-:Y:S05]  /*8cc0*/  BRA `(.L_x_119) ;  /* 0xffffff94009c7947 */ /* 0x000fea000383ffff */
.L_x_37:
[----:B----4-:R-:W-:-:S07]  /*8cd0*/  MOV R0, UR5 ;  /* 0x0000000500007c02 */ /* 0x010fce0008000f00 */
.L_x_120:
[----:B-1----:R1:W2:Y:S02]  /*8ce0*/  SYNCS.PHASECHK.TRANS64.TRYWAIT P0, [R0+URZ], R3 ;  /* 0x00000003000075a7 */ /* 0x0022a400080011ff */
[----:B--2---:R-:W-:Y:S05]  /*8cf0*/  @!P0 NANOSLEEP.SYNCS 0x989680 ;  /* 0x009896800000895d */ /* 0x004fea0003900000 */
[----:B------:R-:W2:Y:S02]  /*8d00*/  @!P0 SYNCS.PHASECHK.TRANS64 P0, [R0+URZ], R3 ;  /* 0x00000003000085a7 */ /* 0x000ea400080010ff */
[----:B--2---:R-:W-:Y:S05]  /*8d10*/  @!P0 BRA `(.L_x_120) ;  /* 0xfffffffc00f08947 */ /* 0x004fea000383ffff */
[----:B------:R-:W-:Y:S05]  /*8d20*/  BRA `(.L_x_121) ;  /* 0xffffff9400a87947 */ /* 0x000fea000383ffff */
.L_x_38:
[----:B----4-:R-:W-:-:S07]  /*8d30*/  MOV R0, UR5 ;  /* 0x0000000500007c02 */ /* 0x010fce0008000f00 */
.L_x_122:
[----:B-1----:R1:W2:Y:S02]  /*8d40*/  SYNCS.PHASECHK.TRANS64.TRYWAIT P0, [R0+URZ], R3 ;  /* 0x00000003000075a7 */ /* 0x0022a400080011ff */
[----:B--2---:R-:W-:Y:S05]  /*8d50*/  @!P0 NANOSLEEP.SYNCS 0x989680 ;  /* 0x009896800000895d */ /* 0x004fea0003900000 */
[----:B------:R-:W2:Y:S02]  /*8d60*/  @!P0 SYNCS.PHASECHK.TRANS64 P0, [R0+URZ], R3 ;  /* 0x00000003000085a7 */ /* 0x000ea400080010ff */
[----:B--2---:R-:W-:Y:S05]  /*8d70*/  @!P0 BRA `(.L_x_122) ;  /* 0xfffffffc00f08947 */ /* 0x004fea000383ffff */
[----:B------:R-:W-:Y:S05]  /*8d80*/  BRA `(.L_x_123) ;  /* 0xffffff9400b47947 */ /* 0x000fea000383ffff */
.L_x_39:
[----:B----4-:R-:W-:-:S07]  /*8d90*/  MOV R0, UR5 ;  /* 0x0000000500007c02 */ /* 0x010fce0008000f00 */
.L_x_124:
[----:B-1----:R1:W2:Y:S02]  /*8da0*/  SYNCS.PHASECHK.TRANS64.TRYWAIT P0, [R0+URZ], R3 ;  /* 0x00000003000075a7 */ /* 0x0022a400080011ff */
[----:B--2---:R-:W-:Y:S05]  /*8db0*/  @!P0 NANOSLEEP.SYNCS 0x989680 ;  /* 0x009896800000895d */ /* 0x004fea0003900000 */
[----:B------:R-:W2:Y:S02]  /*8dc0*/  @!P0 SYNCS.PHASECHK.TRANS64 P0, [R0+URZ], R3 ;  /* 0x00000003000085a7 */ /* 0x000ea400080010ff */
[----:B--2---:R-:W-:Y:S05]  /*8dd0*/  @!P0 BRA `(.L_x_124) ;  /* 0xfffffffc00f08947 */ /* 0x004fea000383ffff */
[----:B------:R-:W-:Y:S05]  /*8de0*/  BRA `(.L_x_125) ;  /* 0xffffff9400c07947 */ /* 0x000fea000383ffff */
.L_x_40:
[----:B----4-:R-:W-:-:S07]  /*8df0*/  MOV R0, UR5 ;  /* 0x0000000500007c02 */ /* 0x010fce0008000f00 */
.L_x_126:
[----:B-1----:R1:W2:Y:S02]  /*8e00*/  SYNCS.PHASECHK.TRANS64.TRYWAIT P0, [R0+URZ], R3 ;  /* 0x00000003000075a7 */ /* 0x0022a400080011ff */
[----:B--2---:R-:W-:Y:S05]  /*8e10*/  @!P0 NANOSLEEP.SYNCS 0x989680 ;  /* 0x009896800000895d */ /* 0x004fea0003900000 */
[----:B------:R-:W2:Y:S02]  /*8e20*/  @!P0 SYNCS.PHASECHK.TRANS64 P0, [R0+URZ], R3 ;  /* 0x00000003000085a7 */ /* 0x000ea400080010ff */
[----:B--2---:R-:W-:Y:S05]  /*8e30*/  @!P0 BRA `(.L_x_126) ;  /* 0xfffffffc00f08947 */ /* 0x004fea000383ffff */
[----:B------:R-:W-:Y:S05]  /*8e40*/  BRA `(.L_x_127) ;  /* 0xffffff9400cc7947 */ /* 0x000fea000383ffff */
.L_x_43:
[----:B-1----:R1:W2:Y:S02]  /*8e50*/  SYNCS.PHASECHK.TRANS64.TRYWAIT P0, [R0+URZ+0xf0], R5 ;  /* 0x0000f005000075a7 */ /* 0x0022a400080011ff */
[----:B--2---:R-:W-:Y:S05]  /*8e60*/  @!P0 NANOSLEEP.SYNCS 0x989680 ;  /* 0x009896800000895d */ /* 0x004fea0003900000 */
[----:B------:R-:W2:Y:S02]  /*8e70*/  @!P0 SYNCS.PHASECHK.TRANS64 P0, [R0+URZ+0xf0], R5 ;  /* 0x0000f005000085a7 */ /* 0x000ea400080010ff */
[----:B--2---:R-:W-:Y:S05]  /*8e80*/  @!P0 BRA `(.L_x_43) ;  /* 0xfffffffc00f08947 */ /* 0x004fea000383ffff */
[----:B------:R-:W-:Y:S05]  /*8e90*/  BRA `(.L_x_128) ;  /* 0xffffff9800287947 */ /* 0x000fea000383ffff */
.L_x_44:
[----:B------:R-:W-:-:S07]  /*8ea0*/  MOV R0, UR5 ;  /* 0x0000000500007c02 */ /* 0x000fce0008000f00 */
.L_x_129:
[----:B-1----:R1:W2:Y:S02]  /*8eb0*/  SYNCS.PHASECHK.TRANS64.TRYWAIT P0, [R0+URZ+0xa0], R5 ;  /* 0x0000a005000075a7 */ /* 0x0022a400080011ff */
[----:B--2---:R-:W-:Y:S05]  /*8ec0*/  @!P0 NANOSLEEP.SYNCS 0x989680 ;  /* 0x009896800000895d */ /* 0x004fea0003900000 */
[----:B------:R-:W2:Y:S02]  /*8ed0*/  @!P0 SYNCS.PHASECHK.TRANS64 P0, [R0+URZ+0xa0], R5 ;  /* 0x0000a005000085a7 */ /* 0x000ea400080010ff */
[----:B--2---:R-:W-:Y:S05]  /*8ee0*/  @!P0 BRA `(.L_x_129) ;  /* 0xfffffffc00f08947 */ /* 0x004fea000383ffff */
[----:B------:R-:W-:Y:S05]  /*8ef0*/  BRA `(.L_x_130) ;  /* 0xffffff9800387947 */ /* 0x000fea000383ffff */
.L_x_45:
[----:B-1----:R1:W2:Y:S02]  /*8f00*/  SYNCS.PHASECHK.TRANS64.TRYWAIT P1, [R0+URZ+0x90], R5 ;  /* 0x00009005000075a7 */ /* 0x0022a400080211ff */
[----:B--2---:R-:W-:Y:S05]  /*8f10*/  @!P1 NANOSLEEP.SYNCS 0x989680 ;  /* 0x009896800000995d */ /* 0x004fea0003900000 */
[----:B------:R-:W2:Y:S02]  /*8f20*/  @!P1 SYNCS.PHASECHK.TRANS64 P1, [R0+URZ+0x90], R5 ;  /* 0x00009005000095a7 */ /* 0x000ea400080210ff */
[----:B--2---:R-:W-:Y:S05]  /*8f30*/  @!P1 BRA `(.L_x_45) ;  /* 0xfffffffc00f09947 */ /* 0x004fea000383ffff */
[----:B------:R-:W-:Y:S05]  /*8f40*/  BRA `(.L_x_131) ;  /* 0xffffff9800687947 */ /* 0x000fea000383ffff */
.L_x_48:
[----:B------:R-:W-:-:S07]  /*8f50*/  MOV R0, UR5 ;  /* 0x0000000500007c02 */ /* 0x000fce0008000f00 */
.L_x_132:
[----:B-1----:R1:W2:Y:S02]  /*8f60*/  SYNCS.PHASECHK.TRANS64.TRYWAIT P0, [R0+URZ+0xa0], R3 ;  /* 0x0000a003000075a7 */ /* 0x0022a400080011ff */
[----:B--2---:R-:W-:Y:S05]  /*8f70*/  @!P0 NANOSLEEP.SYNCS 0x989680 ;  /* 0x009896800000895d */ /* 0x004fea0003900000 */
[----:B------:R-:W2:Y:S02]  /*8f80*/  @!P0 SYNCS.PHASECHK.TRANS64 P0, [R0+URZ+0xa0], R3 ;  /* 0x0000a003000085a7 */ /* 0x000ea400080010ff */
[----:B--2---:R-:W-:Y:S05]  /*8f90*/  @!P0 BRA `(.L_x_132) ;  /* 0xfffffffc00f08947 */ /* 0x004fea000383ffff */
[----:B------:R-:W-:Y:S05]  /*8fa0*/  BRA `(.L_x_47) ;  /* 0xffffff9800bc7947 */ /* 0x000fea000383ffff */
.L_x_55:
[----:B-1----:R1:W2:Y:S02]  /*8fb0*/  SYNCS.PHASECHK.TRANS64.TRYWAIT P1, [R0+URZ+0x90], R5 ;  /* 0x00009005000075a7 */ /* 0x0022a400080211ff */
[----:B--2---:R-:W-:Y:S05]  /*8fc0*/  @!P1 NANOSLEEP.SYNCS 0x989680 ;  /* 0x009896800000995d */ /* 0x004fea0003900000 */
[----:B------:R-:W2:Y:S02]  /*8fd0*/  @!P1 SYNCS.PHASECHK.TRANS64 P1, [R0+URZ+0x90], R5 ;  /* 0x00009005000095a7 */ /* 0x000ea400080210ff */
[----:B--2---:R-:W-:Y:S05]  /*8fe0*/  @!P1 BRA `(.L_x_55) ;  /* 0xfffffffc00f09947 */ /* 0x004fea000383ffff */
[----:B------:R-:W-:Y:S05]  /*8ff0*/  BRA `(.L_x_133) ;  /* 0xffffffa0002c7947 */ /* 0x000fea000383ffff */
.L_x_56:
[----:B------:R-:W-:-:S07]  /*9000*/  MOV R3, UR14 ;  /* 0x0000000e00037c02 */ /* 0x000fce0008000f00 */
.L_x_134:
[----:B-1----:R1:W2:Y:S02]  /*9010*/  SYNCS.PHASECHK.TRANS64.TRYWAIT P0, [R3+URZ+0xd0], R0 ;  /* 0x0000d000030075a7 */ /* 0x0022a400080011ff */
[----:B--2---:R-:W-:Y:S05]  /*9020*/  @!P0 NANOSLEEP.SYNCS 0x989680 ;  /* 0x009896800000895d */ /* 0x004fea0003900000 */
[----:B------:R-:W2:Y:S02]  /*9030*/  @!P0 SYNCS.PHASECHK.TRANS64 P0, [R3+URZ+0xd0], R0 ;  /* 0x0000d000030085a7 */ /* 0x000ea400080010ff */
[----:B--2---:R-:W-:Y:S05]  /*9040*/  @!P0 BRA `(.L_x_134) ;  /* 0xfffffffc00f08947 */ /* 0x004fea000383ffff */
[----:B------:R-:W-:Y:S05]  /*9050*/  BRA `(.L_x_135) ;  /* 0xffffffa000787947 */ /* 0x000fea000383ffff */
.L_x_59:
[----:B------:R-:W-:Y:S07]  /*9060*/  MOV R0, UR7 ;  /* 0x0000000700007c02 */ /* 0x000fee0008000f00 */
.L_x_136:
[----:B-1----:R1:W2:Y:S02]  /*9070*/  SYNCS.PHASECHK.TRANS64.TRYWAIT P0, [R0+URZ], R3 ;  /* 0x00000003000075a7 */ /* 0x0022a400080011ff */
[----:B--2---:R-:W-:Y:S05]  /*9080*/  @!P0 NANOSLEEP.SYNCS 0x989680 ;  /* 0x009896800000895d */ /* 0x004fea0003900000 */
[----:B------:R-:W2:Y:S02]  /*9090*/  @!P0 SYNCS.PHASECHK.TRANS64 P0, [R0+URZ], R3 ;  /* 0x00000003000085a7 */ /* 0x000ea400080010ff */
[----:B--2---:R-:W-:Y:S05]  /*90a0*/  @!P0 BRA `(.L_x_136) ;  /* 0xfffffffc00f08947 */ /* 0x004fea000383ffff */
[----:B------:R-:W-:Y:S05]  /*90b0*/  BRA `(.L_x_58) ;  /* 0xffffffa000947947 */ /* 0x000fea000383ffff */
.L_x_62:
[----:B------:R-:W-:-:S07]  /*90c0*/  MOV R0, UR5 ;  /* 0x0000000500007c02 */ /* 0x000fce0008000f00 */
.L_x_137:
[----:B--2---:R2:W3:Y:S02]  /*90d0*/  SYNCS.PHASECHK.TRANS64.TRYWAIT P0, [R0+URZ], R3 ;  /* 0x00000003000075a7 */ /* 0x0044e400080011ff */
[----:B---3--:R-:W-:Y:S05]  /*90e0*/  @!P0 NANOSLEEP.SYNCS 0x989680 ;  /* 0x009896800000895d */ /* 0x008fea0003900000 */
[----:B------:R-:W3:Y:S02]  /*90f0*/  @!P0 SYNCS.PHASECHK.TRANS64 P0, [R0+URZ], R3 ;  /* 0x00000003000085a7 */ /* 0x000ee400080010ff */
[----:B---3--:R-:W-:Y:S05]  /*9100*/  @!P0 BRA `(.L_x_137) ;  /* 0xfffffffc00f08947 */ /* 0x008fea000383ffff */
[----:B------:R-:W-:Y:S05]  /*9110*/  BRA `(.L_x_138) ;  /* 0xffffffa400707947 */ /* 0x000fea000383ffff */
.L_x_63:
[----:B------:R-:W-:-:S07]  /*9120*/  MOV R0, UR5 ;  /* 0x0000000500007c02 */ /* 0x000fce0008000f00 */
.L_x_139:
[----:B--2---:R2:W3:Y:S02]  /*9130*/  SYNCS.PHASECHK.TRANS64.TRYWAIT P0, [R0+URZ], R3 ;  /* 0x00000003000075a7 */ /* 0x0044e400080011ff */
[----:B---3--:R-:W-:Y:S05]  /*9140*/  @!P0 NANOSLEEP.SYNCS 0x989680 ;  /* 0x009896800000895d */ /* 0x008fea0003900000 */
[----:B------:R-:W3:Y:S02]  /*9150*/  @!P0 SYNCS.PHASECHK.TRANS64 P0, [R0+URZ], R3 ;  /* 0x00000003000085a7 */ /* 0x000ee400080010ff */
[----:B---3--:R-:W-:Y:S05]  /*9160*/  @!P0 BRA `(.L_x_139) ;  /* 0xfffffffc00f08947 */ /* 0x008fea000383ffff */
[----:B------:R-:W-:Y:S05]  /*9170*/  BRA `(.L_x_140) ;  /* 0xffffffa4007c7947 */ /* 0x000fea000383ffff */
.L_x_64:
[----:B------:R-:W-:-:S07]  /*9180*/  MOV R0, UR5 ;  /* 0x0000000500007c02 */ /* 0x000fce0008000f00 */
.L_x_141:
[----:B--2---:R2:W3:Y:S02]  /*9190*/  SYNCS.PHASECHK.TRANS64.TRYWAIT P0, [R0+URZ], R3 ;  /* 0x00000003000075a7 */ /* 0x0044e400080011ff */
[----:B---3--:R-:W-:Y:S05]  /*91a0*/  @!P0 NANOSLEEP.SYNCS 0x989680 ;  /* 0x009896800000895d */ /* 0x008fea0003900000 */
[----:B------:R-:W3:Y:S02]  /*91b0*/  @!P0 SYNCS.PHASECHK.TRANS64 P0, [R0+URZ], R3 ;  /* 0x00000003000085a7 */ /* 0x000ee400080010ff */
[----:B---3--:R-:W-:Y:S05]  /*91c0*/  @!P0 BRA `(.L_x_141) ;  /* 0xfffffffc00f08947 */ /* 0x008fea000383ffff */
[----:B------:R-:W-:Y:S05]  /*91d0*/  BRA `(.L_x_142) ;  /* 0xffffffa400887947 */ /* 0x000fea000383ffff */
.L_x_65:
[----:B------:R-:W-:-:S07]  /*91e0*/  MOV R0, UR6 ;  /* 0x0000000600007c02 */ /* 0x000fce0008000f00 */
.L_x_143:
[----:B--2---:R2:W3:Y:S02]  /*91f0*/  SYNCS.PHASECHK.TRANS64.TRYWAIT P0, [R0+URZ], R3 ;  /* 0x00000003000075a7 */ /* 0x0044e400080011ff */
[----:B---3--:R-:W-:Y:S05]  /*9200*/  @!P0 NANOSLEEP.SYNCS 0x989680 ;  /* 0x009896800000895d */ /* 0x008fea0003900000 */
[----:B------:R-:W3:Y:S02]  /*9210*/  @!P0 SYNCS.PHASECHK.TRANS64 P0, [R0+URZ], R3 ;  /* 0x00000003000085a7 */ /* 0x000ee400080010ff */
[----:B---3--:R-:W-:Y:S05]  /*9220*/  @!P0 BRA `(.L_x_143) ;  /* 0xfffffffc00f08947 */ /* 0x008fea000383ffff */
[----:B------:R-:W-:Y:S05]  /*9230*/  BRA `(.L_x_144) ;  /* 0xffffffa400947947 */ /* 0x000fea000383ffff */
.L_x_70:
[----:B--2---:R2:W3:Y:S02]  /*9240*/  SYNCS.PHASECHK.TRANS64.TRYWAIT P0, [R0+URZ+0x90], R3 ;  /* 0x00009003000075a7 */ /* 0x0044e400080011ff */
[----:B---3--:R-:W-:Y:S05]  /*9250*/  @!P0 NANOSLEEP.SYNCS 0x989680 ;  /* 0x009896800000895d */ /* 0x008fea0003900000 */
[----:B------:R-:W3:Y:S02]  /*9260*/  @!P0 SYNCS.PHASECHK.TRANS64 P0, [R0+URZ+0x90], R3 ;  /* 0x00009003000085a7 */ /* 0x000ee400080010ff */
[----:B---3--:R-:W-:Y:S05]  /*9270*/  @!P0 BRA `(.L_x_70) ;  /* 0xfffffffc00f08947 */ /* 0x008fea000383ffff */
[----:B------:R-:W-:Y:S05]  /*9280*/  BRA `(.L_x_145) ;  /* 0xffffffa800907947 */ /* 0x000fea000383ffff */
.L_x_73:
[----:B------:R-:W-:Y:S07]  /*9290*/  MOV R0, UR4 ;  /* 0x0000000400007c02 */ /* 0x000fee0008000f00 */
.L_x_146:
[----:B--2---:R2:W3:Y:S02]  /*92a0*/  SYNCS.PHASECHK.TRANS64.TRYWAIT P0, [R0+URZ+0x88], R3 ;  /* 0x00008803000075a7 */ /* 0x0044e400080011ff */
[----:B---3--:R-:W-:Y:S05]  /*92b0*/  @!P0 NANOSLEEP.SYNCS 0x989680 ;  /* 0x009896800000895d */ /* 0x008fea0003900000 */
[----:B------:R-:W3:Y:S02]  /*92c0*/  @!P0 SYNCS.PHASECHK.TRANS64 P0, [R0+URZ+0x88], R3 ;  /* 0x00008803000085a7 */ /* 0x000ee400080010ff */
[----:B---3--:R-:W-:Y:S05]  /*92d0*/  @!P0 BRA `(.L_x_146) ;  /* 0xfffffffc00f08947 */ /* 0x008fea000383ffff */
[----:B------:R-:W-:Y:S05]  /*92e0*/  BRA `(.L_x_72) ;  /* 0xffffffac00787947 */ /* 0x000fea000383ffff */
.L_x_76:
[----:B------:R-:W-:Y:S07]  /*92f0*/  MOV R3, UR13 ;  /* 0x0000000d00037c02 */ /* 0x000fee0008000f00 */
.L_x_147:
[----:B-1----:R1:W2:Y:S02]  /*9300*/  SYNCS.PHASECHK.TRANS64.TRYWAIT P3, [R3+URZ+0x70], R12 ;  /* 0x0000700c030075a7 */ /* 0x0022a400080611ff */
[----:B--2---:R-:W-:Y:S05]  /*9310*/  @!P3 NANOSLEEP.SYNCS 0x989680 ;  /* 0x009896800000b95d */ /* 0x004fea0003900000 */
[----:B------:R-:W2:Y:S02]  /*9320*/  @!P3 SYNCS.PHASECHK.TRANS64 P3, [R3+URZ+0x70], R12 ;  /* 0x0000700c0300b5a7 */ /* 0x000ea400080610ff */
[----:B--2---:R-:W-:Y:S05]  /*9330*/  @!P3 BRA `(.L_x_147) ;  /* 0xfffffffc00f0b947 */ /* 0x004fea000383ffff */
[----:B------:R-:W-:Y:S05]  /*9340*/  BRA `(.L_x_148) ;  /* 0xffffffb000147947 */ /* 0x000fea000383ffff */
.L_x_78:
[----:B------:R-:W-:-:S07]  /*9350*/  MOV R0, UR4 ;  /* 0x0000000400007c02 */ /* 0x000fce0008000f00 */
.L_x_149:
[----:B-1----:R1:W2:Y:S02]  /*9360*/  SYNCS.PHASECHK.TRANS64.TRYWAIT P0, [R0+URZ], R3 ;  /* 0x00000003000075a7 */ /* 0x0022a400080011ff */
[----:B--2---:R-:W-:Y:S05]  /*9370*/  @!P0 NANOSLEEP.SYNCS 0x989680 ;  /* 0x009896800000895d */ /* 0x004fea0003900000 */
[----:B------:R-:W2:Y:S02]  /*9380*/  @!P0 SYNCS.PHASECHK.TRANS64 P0, [R0+URZ], R3 ;  /* 0x00000003000085a7 */ /* 0x000ea400080010ff */
[----:B--2---:R-:W-:Y:S05]  /*9390*/  @!P0 BRA `(.L_x_149) ;  /* 0xfffffffc00f08947 */ /* 0x004fea000383ffff */
[----:B------:R-:W-:Y:S05]  /*93a0*/  BRA `(.L_x_150) ;  /* 0xffffffb400e87947 */ /* 0x000fea000383ffff */
.L_x_80:
[----:B--2---:R2:W4:Y:S02]  /*93b0*/  SYNCS.PHASECHK.TRANS64.TRYWAIT P0, [R0+URZ+0x90], R3 ;  /* 0x00009003000075a7 */ /* 0x00452400080011ff */
[----:B----4-:R-:W-:Y:S05]  /*93c0*/  @!P0 NANOSLEEP.SYNCS 0x989680 ;  /* 0x009896800000895d */ /* 0x010fea0003900000 */
[----:B------:R-:W4:Y:S02]  /*93d0*/  @!P0 SYNCS.PHASECHK.TRANS64 P0, [R0+URZ+0x90], R3 ;  /* 0x00009003000085a7 */ /* 0x000f2400080010ff */
[----:B----4-:R-:W-:Y:S05]  /*93e0*/  @!P0 BRA `(.L_x_80) ;  /* 0xfffffffc00f08947 */ /* 0x010fea000383ffff */
[----:B------:R-:W-:Y:S05]  /*93f0*/  BRA `(.L_x_151) ;  /* 0xffffffb800cc7947 */ /* 0x000fea000383ffff */
.L_x_90:
[----:B-1----:R1:W2:Y:S02]  /*9400*/  SYNCS.PHASECHK.TRANS64.TRYWAIT P0, [R0+URZ+0x60], R3 ;  /* 0x00006003000075a7 */ /* 0x0022a400080011ff */
[----:B--2---:R-:W-:Y:S05]  /*9410*/  @!P0 NANOSLEEP.SYNCS 0x989680 ;  /* 0x009896800000895d */ /* 0x004fea0003900000 */
[----:B------:R-:W2:Y:S02]  /*9420*/  @!P0 SYNCS.PHASECHK.TRANS64 P0, [R0+URZ+0x60], R3 ;  /* 0x00006003000085a7 */ /* 0x000ea400080010ff */
[----:B--2---:R-:W-:Y:S05]  /*9430*/  @!P0 BRA `(.L_x_90) ;  /* 0xfffffffc00f08947 */ /* 0x004fea000383ffff */
[----:B------:R-:W-:Y:S05]  /*9440*/  BRA `(.L_x_89) ;  /* 0xffffffc400d47947 */ /* 0x000fea000383ffff */
.L_x_92:
[----:B-1----:R1:W2:Y:S02]  /*9450*/  SYNCS.PHASECHK.TRANS64.TRYWAIT P1, [R176+URZ+0xb0], R9 ;  /* 0x0000b009b00075a7 */ /* 0x0022a400080211ff */
[----:B--2---:R-:W-:Y:S05]  /*9460*/  @!P1 NANOSLEEP.SYNCS 0x989680 ;  /* 0x009896800000995d */ /* 0x004fea0003900000 */
[----:B------:R-:W2:Y:S02]  /*9470*/  @!P1 SYNCS.PHASECHK.TRANS64 P1, [R176+URZ+0xb0], R9 ;  /* 0x0000b009b00095a7 */ /* 0x000ea400080210ff */
[----:B--2---:R-:W-:Y:S05]  /*9480*/  @!P1 BRA `(.L_x_92) ;  /* 0xfffffffc00f09947 */ /* 0x004fea000383ffff */
[----:B------:R-:W-:Y:S05]  /*9490*/  BRA `(.L_x_91) ;  /* 0xffffffc8008c7947 */ /* 0x000fea000383ffff */
        .weak           $__internal_0_$__cuda_sm10x_tcgen05_guardrail_trap_col_being_dealloced_not_returned_by_alloc
        .type           $__internal_0_$__cuda_sm10x_tcgen05_guardrail_trap_col_being_dealloced_not_returned_by_alloc,@function
        .size           $__internal_0_$__cuda_sm10x_tcgen05_guardrail_trap_col_being_dealloced_not_returned_by_alloc,($__internal_1_$__cuda_sm10x_tcgen05_guardrail_trap_phase_invalid_during_alloc - $__internal_0_$__cuda_sm10x_tcgen05_guardrail_trap_col_being_dealloced_not_returned_by_alloc)
$__internal_0_$__cuda_sm10x_tcgen05_guardrail_trap_col_being_dealloced_not_returned_by_alloc:
[----:B------:R-:W-:Y:S05]  /*94a0*/  BPT.TRAP 0x1 ;  /* 0x000000040000795c */ /* 0x000fea0000300000 */
[----:B------:R-:W-:-:S04]  /*94b0*/  HFMA2 R3, -RZ, RZ, 0, 0 ;  /* 0x00000000ff037431 */ /* 0x000fc800000001ff */
[----:B------:R-:W-:Y:S05]  /*94c0*/  RET.REL.NODEC R2 `(_ZN7cutlass13device_kernelINS_4gemm6kernel13GemmUniversalIN4cute5tupleIJiiiiEEENS1_10collective13CollectiveMmaINS1_35MainloopSm100TmaUmmaWarpSpecializedILi6ELi2ELi4ENS5_IJNS4_1CILi1EEESB_SB_EEEEENS5_IJNSA_ILi64EEENSA_ILi176EEESE_EEENS_6half_tENS5_IJlSB_lEEESH_SI_NS4_8TiledMMAINS4_8MMA_AtomIJNS4_20SM100_MMA_F16BF16_SSISH_SH_fLi64ELi176ELNS4_4UMMA5MajorE0ELSN_0ELNSM_7ScaleInE0ELSO_0EEEEEENS4_6LayoutISC_NS5_IJNSA_ILi0EEESS_SS_EEEEENS5_IJNS4_10UnderscoreESV_SV_EEEEENS4_13SM90_TMA_LOADENS4_14ComposedLayoutINS4_7SwizzleILi3ELi4ELi3EEENS4_18smem_ptr_flag_bitsILi16EEENSR_INS5_IJNSA_ILi8EEESE_EEENS5_IJSE_SB_EEEEEEEvNS4_8identityESY_S18_vS19_EENS_8epilogue10collective18CollectiveEpilogueINS1B_23Sm100TmaWarpSpecializedILi2ELi1ELi88ELb1ELb0EEEJSG_NS5_IJNSR_ISE_SB_EENSR_ISF_SB_EEEEESH_SI_SH_SI_NS1B_6fusion15FusionCallbacksIS1F_NS1J_17LinearCombinationISH_fSH_fLNS_15FloatRoundStyleE2EEESG_S1I_JEEENS4_5SM1004TMEM4LOAD26SM100_TMEM_LOAD_16dp256b2xESY_NSZ_INS10_ILi1ELi4ELi3EEES13_NSR_INS5_IJS14_NSA_ILi16EEEEEENS5_IJS1U_SB_EEEEEEENS4_17SM75_U32x4_LDSM_NENS4_14SM90_TMA_STOREES1Y_NS4_17SM90_U32x4_STSM_NENS4_39AutoVectorizingCopyWithAssumedAlignmentILi128EEEEEEvvEEEEvNT_6ParamsE) ;  /* 0xffffff6802cc7950 */ /* 0x000fea0003c3ffff */
        .weak           $__internal_1_$__cuda_sm10x_tcgen05_guardrail_trap_phase_invalid_during_alloc
        .type           $__internal_1_$__cuda_sm10x_tcgen05_guardrail_trap_phase_invalid_during_alloc,@function
        .size           $__internal_1_$__cuda_sm10x_tcgen05_guardrail_trap_phase_invalid_during_alloc,($__internal_2_$__cuda_sm10x_tcgen05_guardrail_trap_unallocated_columns_being_dealloced - $__internal_1_$__cuda_sm10x_tcgen05_guardrail_trap_phase_invalid_during_alloc)
$__internal_1_$__cuda_sm10x_tcgen05_guardrail_trap_phase_invalid_during_alloc:
[----:B------:R-:W-:Y:S05]  /*94d0*/  BPT.TRAP 0x1 ;  /* 0x000000040000795c */ /* 0x000fea0000300000 */
[----:B------:R-:W-:-:S04]  /*94e0*/  MOV R3, 0x0 ;  /* 0x0000000000037802 */ /* 0x000fc80000000f00 */
[----:B------:R-:W-:Y:S05]  /*94f0*/  RET.REL.NODEC R2 `(_ZN7cutlass13device_kernelINS_4gemm6kernel13GemmUniversalIN4cute5tupleIJiiiiEEENS1_10collective13CollectiveMmaINS1_35MainloopSm100TmaUmmaWarpSpecializedILi6ELi2ELi4ENS5_IJNS4_1CILi1EEESB_SB_EEEEENS5_IJNSA_ILi64EEENSA_ILi176EEESE_EEENS_6half_tENS5_IJlSB_lEEESH_SI_NS4_8TiledMMAINS4_8MMA_AtomIJNS4_20SM100_MMA_F16BF16_SSISH_SH_fLi64ELi176ELNS4_4UMMA5MajorE0ELSN_0ELNSM_7ScaleInE0ELSO_0EEEEEENS4_6LayoutISC_NS5_IJNSA_ILi0EEESS_SS_EEEEENS5_IJNS4_10UnderscoreESV_SV_EEEEENS4_13SM90_TMA_LOADENS4_14ComposedLayoutINS4_7SwizzleILi3ELi4ELi3EEENS4_18smem_ptr_flag_bitsILi16EEENSR_INS5_IJNSA_ILi8EEESE_EEENS5_IJSE_SB_EEEEEEEvNS4_8identityESY_S18_vS19_EENS_8epilogue10collective18CollectiveEpilogueINS1B_23Sm100TmaWarpSpecializedILi2ELi1ELi88ELb1ELb0EEEJSG_NS5_IJNSR_ISE_SB_EENSR_ISF_SB_EEEEESH_SI_SH_SI_NS1B_6fusion15FusionCallbacksIS1F_NS1J_17LinearCombinationISH_fSH_fLNS_15FloatRoundStyleE2EEESG_S1I_JEEENS4_5SM1004TMEM4LOAD26SM100_TMEM_LOAD_16dp256b2xESY_NSZ_INS10_ILi1ELi4ELi3EEES13_NSR_INS5_IJS14_NSA_ILi16EEEEEENS5_IJS1U_SB_EEEEEEENS4_17SM75_U32x4_LDSM_NENS4_14SM90_TMA_STOREES1Y_NS4_17SM90_U32x4_STSM_NENS4_39AutoVectorizingCopyWithAssumedAlignmentILi128EEEEEEvvEEEEvNT_6ParamsE) ;  /* 0xffffff6802c07950 */ /* 0x000fea0003c3ffff */
        .weak           $__internal_2_$__cuda_sm10x_tcgen05_guardrail_trap_unallocated_columns_being_dealloced
        .type           $__internal_2_$__cuda_sm10x_tcgen05_guardrail_trap_unallocated_columns_being_dealloced,@function
        .size           $__internal_2_$__cuda_sm10x_tcgen05_guardrail_trap_unallocated_columns_being_dealloced,(.L_x_153 - $__internal_2_$__cuda_sm10x_tcgen05_guardrail_trap_unallocated_columns_being_dealloced)
$__internal_2_$__cuda_sm10x_tcgen05_guardrail_trap_unallocated_columns_being_dealloced:
[----:B------:R-:W-:Y:S05]  /*9500*/  BPT.TRAP 0x1 ;  /* 0x000000040000795c */ /* 0x000fea0000300000 */
[----:B------:R-:W-:-:S04]  /*9510*/  HFMA2 R3, -RZ, RZ, 0, 0 ;  /* 0x00000000ff037431 */ /* 0x000fc800000001ff */
[----:B------:R-:W-:Y:S05]  /*9520*/  RET.REL.NODEC R2 `(_ZN7cutlass13device_kernelINS_4gemm6kernel13GemmUniversalIN4cute5tupleIJiiiiEEENS1_10collective13CollectiveMmaINS1_35MainloopSm100TmaUmmaWarpSpecializedILi6ELi2ELi4ENS5_IJNS4_1CILi1EEESB_SB_EEEEENS5_IJNSA_ILi64EEENSA_ILi176EEESE_EEENS_6half_tENS5_IJlSB_lEEESH_SI_NS4_8TiledMMAINS4_8MMA_AtomIJNS4_20SM100_MMA_F16BF16_SSISH_SH_fLi64ELi176ELNS4_4UMMA5MajorE0ELSN_0ELNSM_7ScaleInE0ELSO_0EEEEEENS4_6LayoutISC_NS5_IJNSA_ILi0EEESS_SS_EEEEENS5_IJNS4_10UnderscoreESV_SV_EEEEENS4_13SM90_TMA_LOADENS4_14ComposedLayoutINS4_7SwizzleILi3ELi4ELi3EEENS4_18smem_ptr_flag_bitsILi16EEENSR_INS5_IJNSA_ILi8EEESE_EEENS5_IJSE_SB_EEEEEEEvNS4_8identityESY_S18_vS19_EENS_8epilogue10collective18CollectiveEpilogueINS1B_23Sm100TmaWarpSpecializedILi2ELi1ELi88ELb1ELb0EEEJSG_NS5_IJNSR_ISE_SB_EENSR_ISF_SB_EEEEESH_SI_SH_SI_NS1B_6fusion15FusionCallbacksIS1F_NS1J_17LinearCombinationISH_fSH_fLNS_15FloatRoundStyleE2EEESG_S1I_JEEENS4_5SM1004TMEM4LOAD26SM100_TMEM_LOAD_16dp256b2xESY_NSZ_INS10_ILi1ELi4ELi3EEES13_NSR_INS5_IJS14_NSA_ILi16EEEEEENS5_IJS1U_SB_EEEEEEENS4_17SM75_U32x4_LDSM_NENS4_14SM90_TMA_STOREES1Y_NS4_17SM90_U32x4_STSM_NENS4_39AutoVectorizingCopyWithAssumedAlignmentILi128EEEEEEvvEEEEvNT_6ParamsE) ;  /* 0xffffff6802b47950 */ /* 0x000fea0003c3ffff */
.L_x_152:
[----:B------:R-:W-:-:S00]  /*9530*/  BRA `(.L_x_152) ;  /* 0xfffffffc00fc7947 */ /* 0x000fc0000383ffff */
[----:B------:R-:W-:-:S00]  /*9540*/  NOP ;  /* 0x0000000000007918 */ /* 0x000fc00000000000 */
        /* <DEDUP_REMOVED lines=11> */
.L_x_153:


//--------------------- .nv.global.init           --------------------------
	.section	.nv.global.init,"aw",@progbits
.nv.global.init:
	.type		$str$27,@object
	.size		$str$27,($str$28 - $str$27)
$str$27:
        /*0000*/ 	.byte	0x28, 0x61, 0x64, 0x64, 0x72, 0x65, 0x73, 0x73, 0x20, 0x26, 0x20, 0x6d, 0x61, 0x73, 0x6b, 0x29
        /*0010*/ 	.byte	0x20, 0x3d, 0x3d, 0x20, 0x30, 0x00
	.type		$str$28,@object
	.size		$str$28,($str$26 - $str$28)
$str$28:
        /*0016*/ 	.byte	0x2f, 0x74, 0x6d, 0x70, 0x2f, 0x63, 0x75, 0x74, 0x6c, 0x61, 0x73, 0x73, 0x5f, 0x73, 0x77, 0x65
        /*0026*/ 	.byte	0x65, 0x70, 0x5f, 0x73, 0x72, 0x63, 0x2f, 0x69, 0x6e, 0x63, 0x6c, 0x75, 0x64, 0x65, 0x2f, 0x63
        /*0036*/ 	.byte	0x75, 0x74, 0x65, 0x2f, 0x70, 0x6f, 0x69, 0x6e, 0x74, 0x65, 0x72, 0x5f, 0x66, 0x6c, 0x61, 0x67
        /*0046*/ 	.byte	0x67, 0x65, 0x64, 0x2e, 0x68, 0x70, 0x70, 0x00
	.type		$str$26,@object
	.size		$str$26,($str$25 - $str$26)
$str$26:
        /*004e*/ 	.byte	0x2f, 0x74, 0x6d, 0x70, 0x2f, 0x63, 0x75, 0x74, 0x6c, 0x61, 0x73, 0x73, 0x5f, 0x73, 0x77, 0x65
        /*005e*/ 	.byte	0x65, 0x70, 0x5f, 0x73, 0x72, 0x63, 0x2f, 0x69, 0x6e, 0x63, 0x6c, 0x75, 0x64, 0x65, 0x2f, 0x63
        /*006e*/ 	.byte	0x75, 0x74, 0x65, 0x2f, 0x61, 0x74, 0x6f, 0x6d, 0x2f, 0x63, 0x6f, 0x70, 0x79, 0x5f, 0x74, 0x72
        /*007e*/ 	.byte	0x61, 0x69, 0x74, 0x73, 0x5f, 0x73, 0x6d, 0x31, 0x30, 0x30, 0x2e, 0x68, 0x70, 0x70, 0x00
	.type		$str$25,@object
	.size		$str$25,(__unnamed_1 - $str$25)
$str$25:
        /*008d*/ 	.byte	0x28, 0x28, 0x75, 0x69, 0x6e, 0x74, 0x33, 0x32, 0x5f, 0x74, 0x28, 0x74, 0x68, 0x72, 0x65, 0x61
        /*009d*/ 	.byte	0x64, 0x49, 0x64, 0x78, 0x2e, 0x78, 0x29, 0x20, 0x2f, 0x20, 0x33, 0x32, 0x29, 0x20, 0x25, 0x20
        /*00ad*/ 	.byte	0x34, 0x29, 0x20, 0x3d, 0x3d, 0x20, 0x28, 0x28, 0x28, 0x74, 0x6d, 0x65, 0x6d, 0x5f, 0x61, 0x64
        /*00bd*/ 	.byte	0x64, 0x72, 0x20, 0x3e, 0x3e, 0x20, 0x31, 0x36, 0x29, 0x20, 0x2f, 0x20, 0x33, 0x32, 0x29, 0x20
        /*00cd*/ 	.byte	0x25, 0x20, 0x34, 0x29, 0x00
	.type		__unnamed_1,@object
	.size		__unnamed_1,(__unnamed_2 - __unnamed_1)
__unnamed_1:
        /*00d2*/ 	.byte	0x61, 0x75, 0x74, 0x6f, 0x20, 0x63, 0x75, 0x74, 0x65, 0x3a, 0x3a, 0x61, 0x73, 0x5f, 0x70, 0x6f
        /* <DEDUP_REMOVED lines=24> */
        /*0262*/ 	.byte	0x31, 0x32, 0x36, 0x34, 0x3e, 0x3e, 0x3e, 0x3e, 0x5d, 0x00
	.type		__unnamed_2,@object
	.size		__unnamed_2,(.L_2 - __unnamed_2)
__unnamed_2:
        /* <DEDUP_REMOVED lines=42> */
        /*050c*/ 	.byte	0x3e, 0x5d, 0x00
.L_2:


//--------------------- .nv.shared._ZN7cutlass13device_kernelINS_4gemm6kernel13GemmUniversalIN4cute5tupleIJiiiiEEENS1_10collective13CollectiveMmaINS1_35MainloopSm100TmaUmmaWarpSpecializedILi6ELi2ELi4ENS5_IJNS4_1CILi1EEESB_SB_EEEEENS5_IJNSA_ILi64EEENSA_ILi176EEESE_EEENS_6half_tENS5_IJlSB_lEEESH_SI_NS4_8TiledMMAINS4_8MMA_AtomIJNS4_20SM100_MMA_F16BF16_SSISH_SH_fLi64ELi176ELNS4_4UMMA5MajorE0ELSN_0ELNSM_7ScaleInE0ELSO_0EEEEEENS4_6LayoutISC_NS5_IJNSA_ILi0EEESS_SS_EEEEENS5_IJNS4_10UnderscoreESV_SV_EEEEENS4_13SM90_TMA_LOADENS4_14ComposedLayoutINS4_7SwizzleILi3ELi4ELi3EEENS4_18smem_ptr_flag_bitsILi16EEENSR_INS5_IJNSA_ILi8EEESE_EEENS5_IJSE_SB_EEEEEEEvNS4_8identityESY_S18_vS19_EENS_8epilogue10collective18CollectiveEpilogueINS1B_23Sm100TmaWarpSpecializedILi2ELi1ELi88ELb1ELb0EEEJSG_NS5_IJNSR_ISE_SB_EENSR_ISF_SB_EEEEESH_SI_SH_SI_NS1B_6fusion15FusionCallbacksIS1F_NS1J_17LinearCombinationISH_fSH_fLNS_15FloatRoundStyleE2EEESG_S1I_JEEENS4_5SM1004TMEM4LOAD26SM100_TMEM_LOAD_16dp256b2xESY_NSZ_INS10_ILi1ELi4ELi3EEES13_NSR_INS5_IJS14_NSA_ILi16EEEEEENS5_IJS1U_SB_EEEEEEENS4_17SM75_U32x4_LDSM_NENS4_14SM90_TMA_STOREES1Y_NS4_17SM90_U32x4_STSM_NENS4_39AutoVectorizingCopyWithAssumedAlignmentILi128EEEEEEvvEEEEvNT_6ParamsE --------------------------
	.section	.nv.shared._ZN7cutlass13device_kernelINS_4gemm6kernel13GemmUniversalIN4cute5tupleIJiiiiEEENS1_10collective13CollectiveMmaINS1_35MainloopSm100TmaUmmaWarpSpecializedILi6ELi2ELi4ENS5_IJNS4_1CILi1EEESB_SB_EEEEENS5_IJNSA_ILi64EEENSA_ILi176EEESE_EEENS_6half_tENS5_IJlSB_lEEESH_SI_NS4_8TiledMMAINS4_8MMA_AtomIJNS4_20SM100_MMA_F16BF16_SSISH_SH_fLi64ELi176ELNS4_4UMMA5MajorE0ELSN_0ELNSM_7ScaleInE0ELSO_0EEEEEENS4_6LayoutISC_NS5_IJNSA_ILi0EEESS_SS_EEEEENS5_IJNS4_10UnderscoreESV_SV_EEEEENS4_13SM90_TMA_LOADENS4_14ComposedLayoutINS4_7SwizzleILi3ELi4ELi3EEENS4_18smem_ptr_flag_bitsILi16EEENSR_INS5_IJNSA_ILi8EEESE_EEENS5_IJSE_SB_EEEEEEEvNS4_8identityESY_S18_vS19_EENS_8epilogue10collective18CollectiveEpilogueINS1B_23Sm100TmaWarpSpecializedILi2ELi1ELi88ELb1ELb0EEEJSG_NS5_IJNSR_ISE_SB_EENSR_ISF_SB_EEEEESH_SI_SH_SI_NS1B_6fusion15FusionCallbacksIS1F_NS1J_17LinearCombinationISH_fSH_fLNS_15FloatRoundStyleE2EEESG_S1I_JEEENS4_5SM1004TMEM4LOAD26SM100_TMEM_LOAD_16dp256b2xESY_NSZ_INS10_ILi1ELi4ELi3EEES13_NSR_INS5_IJS14_NSA_ILi16EEEEEENS5_IJS1U_SB_EEEEEEENS4_17SM75_U32x4_LDSM_NENS4_14SM90_TMA_STOREES1Y_NS4_17SM90_U32x4_STSM_NENS4_39AutoVectorizingCopyWithAssumedAlignmentILi128EEEEEEvvEEEEvNT_6ParamsE,"aw",@nobits
	.sectionflags	@""
	.align	16
	.zero		1024


//--------------------- .nv.shared.reserved.0     --------------------------
	.section	.nv.shared.reserved.0,"aw",@nobits
	.weak		__nv_reservedSMEM_offset_0_alias
	.size		__nv_reservedSMEM_offset_0_alias, 0, 64
	.other		__nv_reservedSMEM_offset_0_alias,@"STO_CUDA_RESERVED_SHARED STV_DEFAULT"
__nv_reservedSMEM_offset_0_alias:
	.zero		0
.nv.shared.reserved.0:
	.zero		64
	.weak		__nv_reservedSMEM_tcgen05_partition
	.type		__nv_reservedSMEM_tcgen05_partition,@object
	.size		__nv_reservedSMEM_tcgen05_partition,(.L_0 - __nv_reservedSMEM_tcgen05_partition)
__nv_reservedSMEM_tcgen05_partition:
	.zero		32
.L_0:


//--------------------- .nv.global                --------------------------
	.section	.nv.global,"aw",@nobits
.nv.global:
	.type		_ZN40_INTERNAL_a0422802_4_k_cu_4391fa21_255784cute1_E,@object
	.size		_ZN40_INTERNAL_a0422802_4_k_cu_4391fa21_255784cute1_E,(_ZN40_INTERNAL_a0422802_4_k_cu_4391fa21_255784cuda3std3__45__cpo6cbeginE - _ZN40_INTERNAL_a0422802_4_k_cu_4391fa21_255784cute1_E)
_ZN40_INTERNAL_a0422802_4_k_cu_4391fa21_255784cute1_E:
	.zero		1
	.type		_ZN40_INTERNAL_a0422802_4_k_cu_4391fa21_255784cuda3std3__45__cpo6cbeginE,@object
	.size		_ZN40_INTERNAL_a0422802_4_k_cu_4391fa21_255784cuda3std3__45__cpo6cbeginE,(_ZN40_INTERNAL_a0422802_4_k_cu_4391fa21_255784cuda3std3__48in_placeE - _ZN40_INTERNAL_a0422802_4_k_cu_4391fa21_255784cuda3std3__45__cpo6cbeginE)
_ZN40_INTERNAL_a0422802_4_k_cu_4391fa21_255784cuda3std3__45__cpo6cbeginE:
	.zero		1
	.type		_ZN40_INTERNAL_a0422802_4_k_cu_4391fa21_255784cuda3std3__48in_placeE,@object
	.size		_ZN40_INTERNAL_a0422802_4_k_cu_4391fa21_255784cuda3std3__48in_placeE,(_ZN40_INTERNAL_a0422802_4_k_cu_4391fa21_255784cuda3std6ranges3__45__cpo9iter_moveE - _ZN40_INTERNAL_a0422802_4_k_cu_4391fa21_255784cuda3std3__48in_placeE)
_ZN40_INTERNAL_a0422802_4_k_cu_4391fa21_255784cuda3std3__48in_placeE:
	.zero		1
	.type		_ZN40_INTERNAL_a0422802_4_k_cu_4391fa21_255784cuda3std6ranges3__45__cpo9iter_moveE,@object
	.size		_ZN40_INTERNAL_a0422802_4_k_cu_4391fa21_255784cuda3std6ranges3__45__cpo9iter_moveE,(_ZN40_INTERNAL_a0422802_4_k_cu_4391fa21_255784cuda3std3__45__cpo5beginE - _ZN40_INTERNAL_a0422802_4_k_cu_4391fa21_255784cuda3std6ranges3__45__cpo9iter_moveE)
_ZN40_INTERNAL_a0422802_4_k_cu_4391fa21_255784cuda3std6ranges3__45__cpo9iter_moveE:
	.zero		1
	.type		_ZN40_INTERNAL_a0422802_4_k_cu_4391fa21_255784cuda3std3__45__cpo5beginE,@object
	.size		_ZN40_INTERNAL_a0422802_4_k_cu_4391fa21_255784cuda3std3__45__cpo5beginE,(_ZN40_INTERNAL_a0422802_4_k_cu_4391fa21_255784cuda3std3__442_GLOBAL__N__a0422802_4_k_cu_4391fa21_255786ignoreE - _ZN40_INTERNAL_a0422802_4_k_cu_4391fa21_255784cuda3std3__45__cpo5beginE)
_ZN40_INTERNAL_a0422802_4_k_cu_4391fa21_255784cuda3std3__45__cpo5beginE:
	.zero		1
	.type		_ZN40_INTERNAL_a0422802_4_k_cu_4391fa21_255784cuda3std3__442_GLOBAL__N__a0422802_4_k_cu_4391fa21_255786ignoreE,@object
	.size		_ZN40_INTERNAL_a0422802_4_k_cu_4391fa21_255784cuda3std3__442_GLOBAL__N__a0422802_4_k_cu_4391fa21_255786ignoreE,(_ZN40_INTERNAL_a0422802_4_k_cu_4391fa21_255784cute7productE - _ZN40_INTERNAL_a0422802_4_k_cu_4391fa21_255784cuda3std3__442_GLOBAL__N__a0422802_4_k_cu_4391fa21_255786ignoreE)
_ZN40_INTERNAL_a0422802_4_k_cu_4391fa21_255784cuda3std3__442_GLOBAL__N__a0422802_4_k_cu_4391fa21_255786ignoreE:
	.zero		1
	.type		_ZN40_INTERNAL_a0422802_4_k_cu_4391fa21_255784cute7productE,@object
	.size		_ZN40_INTERNAL_a0422802_4_k_cu_4391fa21_255784cute7productE,(_ZN40_INTERNAL_a0422802_4_k_cu_4391fa21_255784cuda3std3__45__cpo3endE - _ZN40_INTERNAL_a0422802_4_k_cu_4391fa21_255784cute7productE)
_ZN40_INTERNAL_a0422802_4_k_cu_4391fa21_255784cute7productE:
	.zero		1
	.type		_ZN40_INTERNAL_a0422802_4_k_cu_4391fa21_255784cuda3std3__45__cpo3endE,@object
	.size		_ZN40_INTERNAL_a0422802_4_k_cu_4391fa21_255784cuda3std3__45__cpo3endE,(_ZN40_INTERNAL_a0422802_4_k_cu_4391fa21_255784cuda3std3__419piecewise_constructE - _ZN40_INTERNAL_a0422802_4_k_cu_4391fa21_255784cuda3std3__45__cpo3endE)
_ZN40_INTERNAL_a0422802_4_k_cu_4391fa21_255784cuda3std3__45__cpo3endE:
	.zero		1
	.type		_ZN40_INTERNAL_a0422802_4_k_cu_4391fa21_255784cuda3std3__419piecewise_constructE,@object
	.size		_ZN40_INTERNAL_a0422802_4_k_cu_4391fa21_255784cuda3std3__419piecewise_constructE,(_ZN40_INTERNAL_a0422802_4_k_cu_4391fa21_255784cuda3std3__45__cpo4cendE - _ZN40_INTERNAL_a0422802_4_k_cu_4391fa21_255784cuda3std3__419piecewise_constructE)
_ZN40_INTERNAL_a0422802_4_k_cu_4391fa21_255784cuda3std3__419piecewise_constructE:
	.zero		1
	.type		_ZN40_INTERNAL_a0422802_4_k_cu_4391fa21_255784cuda3std3__45__cpo4cendE,@object
	.size		_ZN40_INTERNAL_a0422802_4_k_cu_4391fa21_255784cuda3std3__45__cpo4cendE,(_ZN40_INTERNAL_a0422802_4_k_cu_4391fa21_255784cuda3std6ranges3__45__cpo4swapE - _ZN40_INTERNAL_a0422802_4_k_cu_4391fa21_255784cuda3std3__45__cpo4cendE)
_ZN40_INTERNAL_a0422802_4_k_cu_4391fa21_255784cuda3std3__45__cpo4cendE:
	.zero		1
	.type		_ZN40_INTERNAL_a0422802_4_k_cu_4391fa21_255784cuda3std6ranges3__45__cpo4swapE,@object
	.size		_ZN40_INTERNAL_a0422802_4_k_cu_4391fa21_255784cuda3std6ranges3__45__cpo4swapE,(.L_10 - _ZN40_INTERNAL_a0422802_4_k_cu_4391fa21_255784cuda3std6ranges3__45__cpo4swapE)
_ZN40_INTERNAL_a0422802_4_k_cu_4391fa21_255784cuda3std6ranges3__45__cpo4swapE:
	.zero		1
.L_10:


//--------------------- .nv.constant0._ZN7cutlass13device_kernelINS_4gemm6kernel13GemmUniversalIN4cute5tupleIJiiiiEEENS1_10collective13CollectiveMmaINS1_35MainloopSm100TmaUmmaWarpSpecializedILi6ELi2ELi4ENS5_IJNS4_1CILi1EEESB_SB_EEEEENS5_IJNSA_ILi64EEENSA_ILi176EEESE_EEENS_6half_tENS5_IJlSB_lEEESH_SI_NS4_8TiledMMAINS4_8MMA_AtomIJNS4_20SM100_MMA_F16BF16_SSISH_SH_fLi64ELi176ELNS4_4UMMA5MajorE0ELSN_0ELNSM_7ScaleInE0ELSO_0EEEEEENS4_6LayoutISC_NS5_IJNSA_ILi0EEESS_SS_EEEEENS5_IJNS4_10UnderscoreESV_SV_EEEEENS4_13SM90_TMA_LOADENS4_14ComposedLayoutINS4_7SwizzleILi3ELi4ELi3EEENS4_18smem_ptr_flag_bitsILi16EEENSR_INS5_IJNSA_ILi8EEESE_EEENS5_IJSE_SB_EEEEEEEvNS4_8identityESY_S18_vS19_EENS_8epilogue10collective18CollectiveEpilogueINS1B_23Sm100TmaWarpSpecializedILi2ELi1ELi88ELb1ELb0EEEJSG_NS5_IJNSR_ISE_SB_EENSR_ISF_SB_EEEEESH_SI_SH_SI_NS1B_6fusion15FusionCallbacksIS1F_NS1J_17LinearCombinationISH_fSH_fLNS_15FloatRoundStyleE2EEESG_S1I_JEEENS4_5SM1004TMEM4LOAD26SM100_TMEM_LOAD_16dp256b2xESY_NSZ_INS10_ILi1ELi4ELi3EEES13_NSR_INS5_IJS14_NSA_ILi16EEEEEENS5_IJS1U_SB_EEEEEEENS4_17SM75_U32x4_LDSM_NENS4_14SM90_TMA_STOREES1Y_NS4_17SM90_U32x4_STSM_NENS4_39AutoVectorizingCopyWithAssumedAlignmentILi128EEEEEEvvEEEEvNT_6ParamsE --------------------------
	.section	.nv.constant0._ZN7cutlass13device_kernelINS_4gemm6kernel13GemmUniversalIN4cute5tupleIJiiiiEEENS1_10collective13CollectiveMmaINS1_35MainloopSm100TmaUmmaWarpSpecializedILi6ELi2ELi4ENS5_IJNS4_1CILi1EEESB_SB_EEEEENS5_IJNSA_ILi64EEENSA_ILi176EEESE_EEENS_6half_tENS5_IJlSB_lEEESH_SI_NS4_8TiledMMAINS4_8MMA_AtomIJNS4_20SM100_MMA_F16BF16_SSISH_SH_fLi64ELi176ELNS4_4UMMA5MajorE0ELSN_0ELNSM_7ScaleInE0ELSO_0EEEEEENS4_6LayoutISC_NS5_IJNSA_ILi0EEESS_SS_EEEEENS5_IJNS4_10UnderscoreESV_SV_EEEEENS4_13SM90_TMA_LOADENS4_14ComposedLayoutINS4_7SwizzleILi3ELi4ELi3EEENS4_18smem_ptr_flag_bitsILi16EEENSR_INS5_IJNSA_ILi8EEESE_EEENS5_IJSE_SB_EEEEEEEvNS4_8identityESY_S18_vS19_EENS_8epilogue10collective18CollectiveEpilogueINS1B_23Sm100TmaWarpSpecializedILi2ELi1ELi88ELb1ELb0EEEJSG_NS5_IJNSR_ISE_SB_EENSR_ISF_SB_EEEEESH_SI_SH_SI_NS1B_6fusion15FusionCallbacksIS1F_NS1J_17LinearCombinationISH_fSH_fLNS_15FloatRoundStyleE2EEESG_S1I_JEEENS4_5SM1004TMEM4LOAD26SM100_TMEM_LOAD_16dp256b2xESY_NSZ_INS10_ILi1ELi4ELi3EEES13_NSR_INS5_IJS14_NSA_ILi16EEEEEENS5_IJS1U_SB_EEEEEEENS4_17SM75_U32x4_LDSM_NENS4_14SM90_TMA_STOREES1Y_NS4_17SM90_U32x4_STSM_NENS4_39AutoVectorizingCopyWithAssumedAlignmentILi128EEEEEEvvEEEEvNT_6ParamsE,"a",@progbits
	.sectionflags	@""
	.align	4
.nv.constant0._ZN7cutlass13device_kernelINS_4gemm6kernel13GemmUniversalIN4cute5tupleIJiiiiEEENS1_10collective13CollectiveMmaINS1_35MainloopSm100TmaUmmaWarpSpecializedILi6ELi2ELi4ENS5_IJNS4_1CILi1EEESB_SB_EEEEENS5_IJNSA_ILi64EEENSA_ILi176EEESE_EEENS_6half_tENS5_IJlSB_lEEESH_SI_NS4_8TiledMMAINS4_8MMA_AtomIJNS4_20SM100_MMA_F16BF16_SSISH_SH_fLi64ELi176ELNS4_4UMMA5MajorE0ELSN_0ELNSM_7ScaleInE0ELSO_0EEEEEENS4_6LayoutISC_NS5_IJNSA_ILi0EEESS_SS_EEEEENS5_IJNS4_10UnderscoreESV_SV_EEEEENS4_13SM90_TMA_LOADENS4_14ComposedLayoutINS4_7SwizzleILi3ELi4ELi3EEENS4_18smem_ptr_flag_bitsILi16EEENSR_INS5_IJNSA_ILi8EEESE_EEENS5_IJSE_SB_EEEEEEEvNS4_8identityESY_S18_vS19_EENS_8epilogue10collective18CollectiveEpilogueINS1B_23Sm100TmaWarpSpecializedILi2ELi1ELi88ELb1ELb0EEEJSG_NS5_IJNSR_ISE_SB_EENSR_ISF_SB_EEEEESH_SI_SH_SI_NS1B_6fusion15FusionCallbacksIS1F_NS1J_17LinearCombinationISH_fSH_fLNS_15FloatRoundStyleE2EEESG_S1I_JEEENS4_5SM1004TMEM4LOAD26SM100_TMEM_LOAD_16dp256b2xESY_NSZ_INS10_ILi1ELi4ELi3EEES13_NSR_INS5_IJS14_NSA_ILi16EEEEEENS5_IJS1U_SB_EEEEEEENS4_17SM75_U32x4_LDSM_NENS4_14SM90_TMA_STOREES1Y_NS4_17SM90_U32x4_STSM_NENS4_39AutoVectorizingCopyWithAssumedAlignmentILi128EEEEEEvvEEEEvNT_6ParamsE:
	.zero		2944


//--------------------- SYMBOLS --------------------------

	.type		.nv.reservedSmem.offset0,@object
	.size		.nv.reservedSmem.offset0,0x4
	.type		.nv.reservedSmem.cap,@object
	.size		.nv.reservedSmem.cap,0x4
	.type		__assertfail,@function
